// auto-generated by cutlass_sweep.conv — config: {"arch": "sm_90", "cluster_m": 2, "cluster_n": 1, "conv_kind": "fprop", "dtype": "e4m3", "ndim": 2, "tile_k": 32, "tile_m": 64, "tile_n": 128}
#include "cutlass/cutlass.h"
#include "cute/tensor.hpp"
#include "cutlass/kernel_hardware_info.hpp"
#include "cutlass/conv/convolution.h"
#include "cutlass/conv/dispatch_policy.hpp"
#include "cutlass/conv/collective/collective_builder.hpp"
#include "cutlass/conv/kernel/conv_universal.hpp"
#include "cutlass/conv/device/conv_universal_adapter.hpp"
#include "cutlass/epilogue/collective/collective_builder.hpp"

using namespace cute;
using Elem = cutlass::float_e4m3_t;
using Acc  = float;
using LayoutAB = cutlass::layout::TensorNHWC;
using LayoutC  = cutlass::layout::TensorNHWC;
constexpr auto ConvOp = cutlass::conv::Operator::kFprop;
using TileShape    = Shape<_64, _128, Shape<_32>>;
using ClusterShape = Shape<_2, _1, _1>;

using CollectiveEpilogue = typename cutlass::epilogue::collective::CollectiveBuilder<
    cutlass::arch::Sm90, cutlass::arch::OpClassTensorOp,
    TileShape, ClusterShape,
    cutlass::epilogue::collective::EpilogueTileAuto,
    Acc, Acc,
    Elem, LayoutC, 128 / cutlass::sizeof_bits<Elem>::value,
    Elem, LayoutC, 128 / cutlass::sizeof_bits<Elem>::value,
    cutlass::epilogue::collective::EpilogueScheduleAuto
  >::CollectiveOp;

using CollectiveMainloop = typename cutlass::conv::collective::CollectiveBuilder<
    cutlass::arch::Sm90, cutlass::arch::OpClassTensorOp, ConvOp,
    Elem, LayoutAB, 128 / cutlass::sizeof_bits<Elem>::value,
    Elem, LayoutAB, 128 / cutlass::sizeof_bits<Elem>::value,
    Acc,
    TileShape, ClusterShape,
    cutlass::conv::collective::StageCountAutoCarveout<
        static_cast<int>(sizeof(typename CollectiveEpilogue::SharedStorage))>,
    cutlass::conv::collective::KernelScheduleAuto
  >::CollectiveOp;

using ProblemShape = cutlass::conv::ConvProblemShape<
    ConvOp, CollectiveMainloop::DispatchPolicy::NumSpatialDimensions>;
using ConvKernel = cutlass::conv::kernel::ConvUniversal<
    ProblemShape, CollectiveMainloop, CollectiveEpilogue>;
using Conv = cutlass::conv::device::ConvUniversalAdapter<ConvKernel>;

auto* _anchor = &cutlass::device_kernel<ConvKernel>;


// ===== COMPILED SASS (sm_90a) =====

	.target	sm_90a

	.elftype	@"ET_EXEC"


//--------------------- .note.nv.tkinfo           --------------------------
	.section	.note.nv.tkinfo,"",@"SHT_NOTE"
	.sectionflags	@"SHF_NOTE_NV_TKINFO"
	.tkinfo
        /*0018*/ 	.word	0x00000002
        /*0030*/ 	.string	""
        /*0030*/ 	.string	"ptxas"
        /*0030*/ 	.string	"Cuda compilation tools, release 13.0, V13.0.88"
        /*0030*/ 	.string	"Build cuda_13.0.r13.0/compiler.36424714_0"
        /*0030*/ 	.string	"-arch sm_90a -m 64 "



//--------------------- .note.nv.cuinfo           --------------------------
	.section	.note.nv.cuinfo,"",@"SHT_NOTE"
	.sectionflags	@"SHF_NOTE_NV_CUINFO"
        /*0018*/ 	.short	0x0002
        /*001a*/ 	.short	0x005a
        /*001c*/ 	.short	0x0082
	.zero		2


//--------------------- .nv.info                  --------------------------
	.section	.nv.info,"",@"SHT_CUDA_INFO"
	.align	4


	//----- nvinfo : EIATTR_REGCOUNT
	.align		4
        /*0000*/ 	.byte	0x04, 0x2f
        /*0002*/ 	.short	(.L_12 - .L_11)
	.align		4
.L_11:
        /*0004*/ 	.word	index@(_ZN7cutlass13device_kernelINS_4conv6kernel13ConvUniversalINS1_16ConvProblemShapeILNS1_8OperatorE0ELi2EEENS1_10collective14CollectiveConvINS1_46MainloopSm90TmaGmmaWarpSpecializedImplicitGemmILS5_0ELi37ELi2EN4cute5tupleIJNSA_1CILi2EEENSC_ILi1EEESE_EEENS1_36KernelImplicitTmaWarpSpecializedSm90ELi1EEENSB_IJNSC_ILi64EEENSC_ILi128EEENSB_IJNSC_ILi32EEEEEEEEENS_12float_e4m3_tESN_NSA_8TiledMMAINSA_8MMA_AtomIJNSA_4SM904GMMA31MMA_64x128x32_F32E4M3E4M3_SS_TNILNSR_7ScaleInE1ELST_1EEEEEENSA_6LayoutINSB_IJSE_SE_SE_EEENSB_IJNSC_ILi0EEESY_SY_EEEEENSB_IJNSA_10UnderscoreES11_S11_EEEEENS7_6detail26Sm90ImplicitGemmTileTraitsINSA_20SM90_TMA_LOAD_IM2COLENSA_14ComposedLayoutINSA_7SwizzleILi1ELi4ELi3EEENSA_18smem_ptr_flag_bitsILi8EEENSW_INSB_IJNSB_IJNSC_ILi8EEES1C_EEENSB_IJSK_SE_EEENSB_IJSE_NSC_ILi37EEEEEEEEENSB_IJNSB_IJSK_NSC_ILi256EEEEEENSB_IJSE_SY_EEENSB_IJSY_NSC_ILi2048EEEEEEEEEEEEEvEENS15_INSA_23SM90_TMA_LOAD_MULTICASTENS17_IS19_S1B_NSW_INSB_IJNSB_IJS1C_NSC_ILi16EEEEEES1E_S1G_EEENSB_IJS1J_S1K_NSB_IJSY_NSC_ILi4096EEEEEEEEEEEEEvEEEENS_8epilogue10collective6detail29Sm90TmaWarpSpecializedAdapterINS23_15DefaultEpilogueISN_NSB_IJNSB_IJlllEEESE_SY_EEES28_NS22_6thread17LinearCombinationISN_Li1EffLNS29_9ScaleType4KindE0ELNS_15FloatRoundStyleE2ESN_EENS_4gemm15EpilogueDefaultEEEEEvvEEEEvNT_6ParamsE)
        /*0008*/ 	.word	0x0000005a


	//----- nvinfo : EIATTR_FRAME_SIZE
	.align		4
.L_12:
        /*000c*/ 	.byte	0x04, 0x11
        /*000e*/ 	.short	(.L_14 - .L_13)
	.align		4
.L_13:
        /*0010*/ 	.word	index@(_ZN7cutlass13device_kernelINS_4conv6kernel13ConvUniversalINS1_16ConvProblemShapeILNS1_8OperatorE0ELi2EEENS1_10collective14CollectiveConvINS1_46MainloopSm90TmaGmmaWarpSpecializedImplicitGemmILS5_0ELi37ELi2EN4cute5tupleIJNSA_1CILi2EEENSC_ILi1EEESE_EEENS1_36KernelImplicitTmaWarpSpecializedSm90ELi1EEENSB_IJNSC_ILi64EEENSC_ILi128EEENSB_IJNSC_ILi32EEEEEEEEENS_12float_e4m3_tESN_NSA_8TiledMMAINSA_8MMA_AtomIJNSA_4SM904GMMA31MMA_64x128x32_F32E4M3E4M3_SS_TNILNSR_7ScaleInE1ELST_1EEEEEENSA_6LayoutINSB_IJSE_SE_SE_EEENSB_IJNSC_ILi0EEESY_SY_EEEEENSB_IJNSA_10UnderscoreES11_S11_EEEEENS7_6detail26Sm90ImplicitGemmTileTraitsINSA_20SM90_TMA_LOAD_IM2COLENSA_14ComposedLayoutINSA_7SwizzleILi1ELi4ELi3EEENSA_18smem_ptr_flag_bitsILi8EEENSW_INSB_IJNSB_IJNSC_ILi8EEES1C_EEENSB_IJSK_SE_EEENSB_IJSE_NSC_ILi37EEEEEEEEENSB_IJNSB_IJSK_NSC_ILi256EEEEEENSB_IJSE_SY_EEENSB_IJSY_NSC_ILi2048EEEEEEEEEEEEEvEENS15_INSA_23SM90_TMA_LOAD_MULTICASTENS17_IS19_S1B_NSW_INSB_IJNSB_IJS1C_NSC_ILi16EEEEEES1E_S1G_EEENSB_IJS1J_S1K_NSB_IJSY_NSC_ILi4096EEEEEEEEEEEEEvEEEENS_8epilogue10collective6detail29Sm90TmaWarpSpecializedAdapterINS23_15DefaultEpilogueISN_NSB_IJNSB_IJlllEEESE_SY_EEES28_NS22_6thread17LinearCombinationISN_Li1EffLNS29_9ScaleType4KindE0ELNS_15FloatRoundStyleE2ESN_EENS_4gemm15EpilogueDefaultEEEEEvvEEEEvNT_6ParamsE)
        /*0014*/ 	.word	0x00000000


	//----- nvinfo : EIATTR_MIN_STACK_SIZE
	.align		4
.L_14:
        /*0018*/ 	.byte	0x04, 0x12
        /*001a*/ 	.short	(.L_16 - .L_15)
	.align		4
.L_15:
        /*001c*/ 	.word	index@(_ZN7cutlass13device_kernelINS_4conv6kernel13ConvUniversalINS1_16ConvProblemShapeILNS1_8OperatorE0ELi2EEENS1_10collective14CollectiveConvINS1_46MainloopSm90TmaGmmaWarpSpecializedImplicitGemmILS5_0ELi37ELi2EN4cute5tupleIJNSA_1CILi2EEENSC_ILi1EEESE_EEENS1_36KernelImplicitTmaWarpSpecializedSm90ELi1EEENSB_IJNSC_ILi64EEENSC_ILi128EEENSB_IJNSC_ILi32EEEEEEEEENS_12float_e4m3_tESN_NSA_8TiledMMAINSA_8MMA_AtomIJNSA_4SM904GMMA31MMA_64x128x32_F32E4M3E4M3_SS_TNILNSR_7ScaleInE1ELST_1EEEEEENSA_6LayoutINSB_IJSE_SE_SE_EEENSB_IJNSC_ILi0EEESY_SY_EEEEENSB_IJNSA_10UnderscoreES11_S11_EEEEENS7_6detail26Sm90ImplicitGemmTileTraitsINSA_20SM90_TMA_LOAD_IM2COLENSA_14ComposedLayoutINSA_7SwizzleILi1ELi4ELi3EEENSA_18smem_ptr_flag_bitsILi8EEENSW_INSB_IJNSB_IJNSC_ILi8EEES1C_EEENSB_IJSK_SE_EEENSB_IJSE_NSC_ILi37EEEEEEEEENSB_IJNSB_IJSK_NSC_ILi256EEEEEENSB_IJSE_SY_EEENSB_IJSY_NSC_ILi2048EEEEEEEEEEEEEvEENS15_INSA_23SM90_TMA_LOAD_MULTICASTENS17_IS19_S1B_NSW_INSB_IJNSB_IJS1C_NSC_ILi16EEEEEES1E_S1G_EEENSB_IJS1J_S1K_NSB_IJSY_NSC_ILi4096EEEEEEEEEEEEEvEEEENS_8epilogue10collective6detail29Sm90TmaWarpSpecializedAdapterINS23_15DefaultEpilogueISN_NSB_IJNSB_IJlllEEESE_SY_EEES28_NS22_6thread17LinearCombinationISN_Li1EffLNS29_9ScaleType4KindE0ELNS_15FloatRoundStyleE2ESN_EENS_4gemm15EpilogueDefaultEEEEEvvEEEEvNT_6ParamsE)
        /*0020*/ 	.word	0x00000000
.L_16:


//--------------------- .nv.compat                --------------------------
	.section	.nv.compat,"",@"SHT_CUDA_COMPAT_INFO"
	.align	4
        /*0000*/ 	.byte	0x02, 0x09, 0x01, 0x00, 0x02, 0x02, 0x04, 0x00, 0x02, 0x05, 0x05, 0x00, 0x03, 0x07, 0x01, 0x01
        /*0010*/ 	.byte	0x02, 0x03, 0x01, 0x00, 0x02, 0x06, 0x01, 0x00, 0x04, 0x0b, 0x08, 0x00, 0x00, 0x00, 0x00, 0x00
        /*0020*/ 	.byte	0x00, 0x00, 0x00, 0x00


//--------------------- .nv.info._ZN7cutlass13device_kernelINS_4conv6kernel13ConvUniversalINS1_16ConvProblemShapeILNS1_8OperatorE0ELi2EEENS1_10collective14CollectiveConvINS1_46MainloopSm90TmaGmmaWarpSpecializedImplicitGemmILS5_0ELi37ELi2EN4cute5tupleIJNSA_1CILi2EEENSC_ILi1EEESE_EEENS1_36KernelImplicitTmaWarpSpecializedSm90ELi1EEENSB_IJNSC_ILi64EEENSC_ILi128EEENSB_IJNSC_ILi32EEEEEEEEENS_12float_e4m3_tESN_NSA_8TiledMMAINSA_8MMA_AtomIJNSA_4SM904GMMA31MMA_64x128x32_F32E4M3E4M3_SS_TNILNSR_7ScaleInE1ELST_1EEEEEENSA_6LayoutINSB_IJSE_SE_SE_EEENSB_IJNSC_ILi0EEESY_SY_EEEEENSB_IJNSA_10UnderscoreES11_S11_EEEEENS7_6detail26Sm90ImplicitGemmTileTraitsINSA_20SM90_TMA_LOAD_IM2COLENSA_14ComposedLayoutINSA_7SwizzleILi1ELi4ELi3EEENSA_18smem_ptr_flag_bitsILi8EEENSW_INSB_IJNSB_IJNSC_ILi8EEES1C_EEENSB_IJSK_SE_EEENSB_IJSE_NSC_ILi37EEEEEEEEENSB_IJNSB_IJSK_NSC_ILi256EEEEEENSB_IJSE_SY_EEENSB_IJSY_NSC_ILi2048EEEEEEEEEEEEEvEENS15_INSA_23SM90_TMA_LOAD_MULTICASTENS17_IS19_S1B_NSW_INSB_IJNSB_IJS1C_NSC_ILi16EEEEEES1E_S1G_EEENSB_IJS1J_S1K_NSB_IJSY_NSC_ILi4096EEEEEEEEEEEEEvEEEENS_8epilogue10collective6detail29Sm90TmaWarpSpecializedAdapterINS23_15DefaultEpilogueISN_NSB_IJNSB_IJlllEEESE_SY_EEES28_NS22_6thread17LinearCombinationISN_Li1EffLNS29_9ScaleType4KindE0ELNS_15FloatRoundStyleE2ESN_EENS_4gemm15EpilogueDefaultEEEEEvvEEEEvNT_6ParamsE --------------------------
	.section	.nv.info._ZN7cutlass13device_kernelINS_4conv6kernel13ConvUniversalINS1_16ConvProblemShapeILNS1_8OperatorE0ELi2EEENS1_10collective14CollectiveConvINS1_46MainloopSm90TmaGmmaWarpSpecializedImplicitGemmILS5_0ELi37ELi2EN4cute5tupleIJNSA_1CILi2EEENSC_ILi1EEESE_EEENS1_36KernelImplicitTmaWarpSpecializedSm90ELi1EEENSB_IJNSC_ILi64EEENSC_ILi128EEENSB_IJNSC_ILi32EEEEEEEEENS_12float_e4m3_tESN_NSA_8TiledMMAINSA_8MMA_AtomIJNSA_4SM904GMMA31MMA_64x128x32_F32E4M3E4M3_SS_TNILNSR_7ScaleInE1ELST_1EEEEEENSA_6LayoutINSB_IJSE_SE_SE_EEENSB_IJNSC_ILi0EEESY_SY_EEEEENSB_IJNSA_10UnderscoreES11_S11_EEEEENS7_6detail26Sm90ImplicitGemmTileTraitsINSA_20SM90_TMA_LOAD_IM2COLENSA_14ComposedLayoutINSA_7SwizzleILi1ELi4ELi3EEENSA_18smem_ptr_flag_bitsILi8EEENSW_INSB_IJNSB_IJNSC_ILi8EEES1C_EEENSB_IJSK_SE_EEENSB_IJSE_NSC_ILi37EEEEEEEEENSB_IJNSB_IJSK_NSC_ILi256EEEEEENSB_IJSE_SY_EEENSB_IJSY_NSC_ILi2048EEEEEEEEEEEEEvEENS15_INSA_23SM90_TMA_LOAD_MULTICASTENS17_IS19_S1B_NSW_INSB_IJNSB_IJS1C_NSC_ILi16EEEEEES1E_S1G_EEENSB_IJS1J_S1K_NSB_IJSY_NSC_ILi4096EEEEEEEEEEEEEvEEEENS_8epilogue10collective6detail29Sm90TmaWarpSpecializedAdapterINS23_15DefaultEpilogueISN_NSB_IJNSB_IJlllEEESE_SY_EEES28_NS22_6thread17LinearCombinationISN_Li1EffLNS29_9ScaleType4KindE0ELNS_15FloatRoundStyleE2ESN_EENS_4gemm15EpilogueDefaultEEEEEvvEEEEvNT_6ParamsE,"",@"SHT_CUDA_INFO"
	.sectionflags	@""
	.align	4


	//----- nvinfo : EIATTR_CUDA_API_VERSION
	.align		4
        /*0000*/ 	.byte	0x04, 0x37
        /*0002*/ 	.short	(.L_18 - .L_17)
.L_17:
        /*0004*/ 	.word	0x00000082


	//----- nvinfo : EIATTR_KPARAM_INFO
	.align		4
.L_18:
        /*0008*/ 	.byte	0x04, 0x17
        /*000a*/ 	.short	(.L_20 - .L_19)
.L_19:
        /*000c*/ 	.word	0x00000000
        /*0010*/ 	.short	0x0000
        /*0012*/ 	.short	0x0070
        /*0014*/ 	.byte	0x00, 0xf0, 0x01, 0x0e


	//----- nvinfo : EIATTR_SPARSE_MMA_MASK
	.align		4
.L_20:
        /*0018*/ 	.byte	0x03, 0x50
        /*001a*/ 	.short	0x0000


	//----- nvinfo : EIATTR_MAXREG_COUNT
	.align		4
        /*001c*/ 	.byte	0x03, 0x1b
        /*001e*/ 	.short	0x00ff


	//----- nvinfo : EIATTR_NUM_BARRIERS
	.align		4
        /*0020*/ 	.byte	0x02, 0x4c
        /*0022*/ 	.byte	0x01
	.zero		1


	//----- nvinfo : EIATTR_MERCURY_ISA_VERSION
	.align		4
        /*0024*/ 	.byte	0x03, 0x5f
        /*0026*/ 	.short	0x0101


	//----- nvinfo : EIATTR_COOP_GROUP_MASK_REGIDS
	.align		4
        /*0028*/ 	.byte	0x04, 0x29
        /*002a*/ 	.short	(.L_22 - .L_21)


	//   ....[0]....
.L_21:
        /*002c*/ 	.word	0xffffffff


	//   ....[1]....
        /*0030*/ 	.word	0xffffffff


	//   ....[2]....
        /*0034*/ 	.word	0xffffffff


	//   ....[3]....
        /*0038*/ 	.word	0xffffffff


	//----- nvinfo : EIATTR_COOP_GROUP_INSTR_OFFSETS
	.align		4
.L_22:
        /*003c*/ 	.byte	0x04, 0x28
        /*003e*/ 	.short	(.L_24 - .L_23)


	//   ....[0]....
.L_23:
        /*0040*/ 	.word	0x00000070


	//   ....[1]....
        /*0044*/ 	.word	0x00000080


	//   ....[2]....
        /*0048*/ 	.word	0x00000140


	//   ....[3]....
        /*004c*/ 	.word	0x00000af0


	//----- nvinfo : EIATTR_MBARRIER_INSTR_OFFSETS
	.align		4
.L_24:
        /*0050*/ 	.byte	0x04, 0x39
        /*0052*/ 	.short	(.L_26 - .L_25)


	//   ....[0]....
.L_25:
        /*0054*/ 	.word	0x00000310
        /*0058*/ 	.word	0x000000ff
        /*005c*/ 	.word	0x00037800
        /*0060*/ 	.short	0x0100
        /*0062*/ 	.byte	0x08
	.zero		1


	//   ....[1]....
        /*0064*/ 	.word	0x00000320
        /*0068*/ 	.word	0x000000ff
        /*006c*/ 	.word	0x00037928
        /*0070*/ 	.short	0x0100
        /*0072*/ 	.byte	0x08
	.zero		1


	//   ....[2]....
        /*0074*/ 	.word	0x00000330
        /*0078*/ 	.word	0x000000ff
        /*007c*/ 	.word	0x00037808
        /*0080*/ 	.short	0x0100
        /*0082*/ 	.byte	0x08
	.zero		1


	//   ....[3]....
        /*0084*/ 	.word	0x00000340
        /*0088*/ 	.word	0x000000ff
        /*008c*/ 	.word	0x00037930
        /*0090*/ 	.short	0x0100
        /*0092*/ 	.byte	0x08
	.zero		1


	//   ....[4]....
        /*0094*/ 	.word	0x00000350
        /*0098*/ 	.word	0x000000ff
        /*009c*/ 	.word	0x00037810
        /*00a0*/ 	.short	0x0100
        /*00a2*/ 	.byte	0x08
	.zero		1


	//   ....[5]....
        /*00a4*/ 	.word	0x00000360
        /*00a8*/ 	.word	0x000000ff
        /*00ac*/ 	.word	0x00037938
        /*00b0*/ 	.short	0x0100
        /*00b2*/ 	.byte	0x08
	.zero		1


	//   ....[6]....
        /*00b4*/ 	.word	0x00000370
        /*00b8*/ 	.word	0x000000ff
        /*00bc*/ 	.word	0x00037818
        /*00c0*/ 	.short	0x0100
        /*00c2*/ 	.byte	0x08
	.zero		1


	//   ....[7]....
        /*00c4*/ 	.word	0x00000380
        /*00c8*/ 	.word	0x000000ff
        /*00cc*/ 	.word	0x00037940
        /*00d0*/ 	.short	0x0100
        /*00d2*/ 	.byte	0x08
	.zero		1


	//   ....[8]....
        /*00d4*/ 	.word	0x00000390
        /*00d8*/ 	.word	0x000000ff
        /*00dc*/ 	.word	0x00037820
        /*00e0*/ 	.short	0x0100
        /*00e2*/ 	.byte	0x08
	.zero		1


	//   ....[9]....
        /*00e4*/ 	.word	0x000003a0
        /*00e8*/ 	.word	0x000000ff
        /*00ec*/ 	.word	0x00037948
        /*00f0*/ 	.short	0x0100
        /*00f2*/ 	.byte	0x08
	.zero		1


	//   ....[10]....
        /*00f4*/ 	.word	0x000003b0
        /*00f8*/ 	.word	0x000000ff
        /*00fc*/ 	.word	0x00037828
        /*0100*/ 	.short	0x0100
        /*0102*/ 	.byte	0x08
	.zero		1


	//   ....[11]....
        /*0104*/ 	.word	0x000003c0
        /*0108*/ 	.word	0x000000ff
        /*010c*/ 	.word	0x00037950
        /*0110*/ 	.short	0x0100
        /*0112*/ 	.byte	0x08
	.zero		1


	//   ....[12]....
        /*0114*/ 	.word	0x000003d0
        /*0118*/ 	.word	0x000000ff
        /*011c*/ 	.word	0x00037830
        /*0120*/ 	.short	0x0100
        /*0122*/ 	.byte	0x08
	.zero		1


	//   ....[13]....
        /*0124*/ 	.word	0x000003e0
        /*0128*/ 	.word	0x000000ff
        /*012c*/ 	.word	0x00037958
        /*0130*/ 	.short	0x0100
        /*0132*/ 	.byte	0x08
	.zero		1


	//   ....[14]....
        /*0134*/ 	.word	0x000003f0
        /*0138*/ 	.word	0x000000ff
        /*013c*/ 	.word	0x00037838
        /*0140*/ 	.short	0x0100
        /*0142*/ 	.byte	0x08
	.zero		1


	//   ....[15]....
        /*0144*/ 	.word	0x00000400
        /*0148*/ 	.word	0x000000ff
        /*014c*/ 	.word	0x00037960
        /*0150*/ 	.short	0x0100
        /*0152*/ 	.byte	0x08
	.zero		1


	//   ....[16]....
        /*0154*/ 	.word	0x00000410
        /*0158*/ 	.word	0x000000ff
        /*015c*/ 	.word	0x00037840
        /*0160*/ 	.short	0x0100
        /*0162*/ 	.byte	0x08
	.zero		1


	//   ....[17]....
        /*0164*/ 	.word	0x00000420
        /*0168*/ 	.word	0x000000ff
        /*016c*/ 	.word	0x00037968
        /*0170*/ 	.short	0x0100
        /*0172*/ 	.byte	0x08
	.zero		1


	//   ....[18]....
        /*0174*/ 	.word	0x00000430
        /*0178*/ 	.word	0x000000ff
        /*017c*/ 	.word	0x00037848
        /*0180*/ 	.short	0x0100
        /*0182*/ 	.byte	0x08
	.zero		1


	//   ....[19]....
        /*0184*/ 	.word	0x00000440
        /*0188*/ 	.word	0x000000ff
        /*018c*/ 	.word	0x00037970
        /*0190*/ 	.short	0x0100
        /*0192*/ 	.byte	0x08
	.zero		1


	//   ....[20]....
        /*0194*/ 	.word	0x00000450
        /*0198*/ 	.word	0x000000ff
        /*019c*/ 	.word	0x00037850
        /*01a0*/ 	.short	0x0100
        /*01a2*/ 	.byte	0x08
	.zero		1


	//   ....[21]....
        /*01a4*/ 	.word	0x00000460
        /*01a8*/ 	.word	0x000000ff
        /*01ac*/ 	.word	0x00037978
        /*01b0*/ 	.short	0x0100
        /*01b2*/ 	.byte	0x08
	.zero		1


	//   ....[22]....
        /*01b4*/ 	.word	0x00000470
        /*01b8*/ 	.word	0x000000ff
        /*01bc*/ 	.word	0x00037858
        /*01c0*/ 	.short	0x0100
        /*01c2*/ 	.byte	0x08
	.zero		1


	//   ....[23]....
        /*01c4*/ 	.word	0x00000480
        /*01c8*/ 	.word	0x000000ff
        /*01cc*/ 	.word	0x00037980
        /*01d0*/ 	.short	0x0100
        /*01d2*/ 	.byte	0x08
	.zero		1


	//   ....[24]....
        /*01d4*/ 	.word	0x00000490
        /*01d8*/ 	.word	0x000000ff
        /*01dc*/ 	.word	0x00037860
        /*01e0*/ 	.short	0x0100
        /*01e2*/ 	.byte	0x08
	.zero		1


	//   ....[25]....
        /*01e4*/ 	.word	0x000004a0
        /*01e8*/ 	.word	0x000000ff
        /*01ec*/ 	.word	0x00037988
        /*01f0*/ 	.short	0x0100
        /*01f2*/ 	.byte	0x08
	.zero		1


	//   ....[26]....
        /*01f4*/ 	.word	0x000004b0
        /*01f8*/ 	.word	0x000000ff
        /*01fc*/ 	.word	0x00037868
        /*0200*/ 	.short	0x0100
        /*0202*/ 	.byte	0x08
	.zero		1


	//   ....[27]....
        /*0204*/ 	.word	0x000004c0
        /*0208*/ 	.word	0x000000ff
        /*020c*/ 	.word	0x00037990
        /*0210*/ 	.short	0x0100
        /*0212*/ 	.byte	0x08
	.zero		1


	//   ....[28]....
        /*0214*/ 	.word	0x000004d0
        /*0218*/ 	.word	0x000000ff
        /*021c*/ 	.word	0x00037870
        /*0220*/ 	.short	0x0100
        /*0222*/ 	.byte	0x08
	.zero		1


	//   ....[29]....
        /*0224*/ 	.word	0x000004e0
        /*0228*/ 	.word	0x000000ff
        /*022c*/ 	.word	0x00037998
        /*0230*/ 	.short	0x0100
        /*0232*/ 	.byte	0x08
	.zero		1


	//   ....[30]....
        /*0234*/ 	.word	0x000004f0
        /*0238*/ 	.word	0x000000ff
        /*023c*/ 	.word	0x00037878
        /*0240*/ 	.short	0x0100
        /*0242*/ 	.byte	0x08
	.zero		1


	//   ....[31]....
        /*0244*/ 	.word	0x00000500
        /*0248*/ 	.word	0x000000ff
        /*024c*/ 	.word	0x000379a0
        /*0250*/ 	.short	0x0100
        /*0252*/ 	.byte	0x08
	.zero		1


	//   ....[32]....
        /*0254*/ 	.word	0x00000510
        /*0258*/ 	.word	0x000000ff
        /*025c*/ 	.word	0x00037880
        /*0260*/ 	.short	0x0100
        /*0262*/ 	.byte	0x08
	.zero		1


	//   ....[33]....
        /*0264*/ 	.word	0x00000520
        /*0268*/ 	.word	0x000000ff
        /*026c*/ 	.word	0x000379a8
        /*0270*/ 	.short	0x0100
        /*0272*/ 	.byte	0x08
	.zero		1


	//   ....[34]....
        /*0274*/ 	.word	0x00000530
        /*0278*/ 	.word	0x000000ff
        /*027c*/ 	.word	0x00037888
        /*0280*/ 	.short	0x0100
        /*0282*/ 	.byte	0x08
	.zero		1


	//   ....[35]....
        /*0284*/ 	.word	0x00000540
        /*0288*/ 	.word	0x000000ff
        /*028c*/ 	.word	0x000379b0
        /*0290*/ 	.short	0x0100
        /*0292*/ 	.byte	0x08
	.zero		1


	//   ....[36]....
        /*0294*/ 	.word	0x00000550
        /*0298*/ 	.word	0x000000ff
        /*029c*/ 	.word	0x00037890
        /*02a0*/ 	.short	0x0100
        /*02a2*/ 	.byte	0x08
	.zero		1


	//   ....[37]....
        /*02a4*/ 	.word	0x00000560
        /*02a8*/ 	.word	0x000000ff
        /*02ac*/ 	.word	0x000379b8
        /*02b0*/ 	.short	0x0100
        /*02b2*/ 	.byte	0x08
	.zero		1


	//   ....[38]....
        /*02b4*/ 	.word	0x00000570
        /*02b8*/ 	.word	0x000000ff
        /*02bc*/ 	.word	0x00037898
        /*02c0*/ 	.short	0x0100
        /*02c2*/ 	.byte	0x08
	.zero		1


	//   ....[39]....
        /*02c4*/ 	.word	0x00000580
        /*02c8*/ 	.word	0x000000ff
        /*02cc*/ 	.word	0x000379c0
        /*02d0*/ 	.short	0x0100
        /*02d2*/ 	.byte	0x08
	.zero		1


	//   ....[40]....
        /*02d4*/ 	.word	0x00000590
        /*02d8*/ 	.word	0x000000ff
        /*02dc*/ 	.word	0x000378a0
        /*02e0*/ 	.short	0x0100
        /*02e2*/ 	.byte	0x08
	.zero		1


	//   ....[41]....
        /*02e4*/ 	.word	0x000005a0
        /*02e8*/ 	.word	0x000000ff
        /*02ec*/ 	.word	0x000379c8
        /*02f0*/ 	.short	0x0100
        /*02f2*/ 	.byte	0x08
	.zero		1


	//   ....[42]....
        /*02f4*/ 	.word	0x000005b0
        /*02f8*/ 	.word	0x000000ff
        /*02fc*/ 	.word	0x000378a8
        /*0300*/ 	.short	0x0100
        /*0302*/ 	.byte	0x08
	.zero		1


	//   ....[43]....
        /*0304*/ 	.word	0x000005c0
        /*0308*/ 	.word	0x000000ff
        /*030c*/ 	.word	0x000379d0
        /*0310*/ 	.short	0x0100
        /*0312*/ 	.byte	0x08
	.zero		1


	//   ....[44]....
        /*0314*/ 	.word	0x000005d0
        /*0318*/ 	.word	0x000000ff
        /*031c*/ 	.word	0x000378b0
        /*0320*/ 	.short	0x0100
        /*0322*/ 	.byte	0x08
	.zero		1


	//   ....[45]....
        /*0324*/ 	.word	0x000005e0
        /*0328*/ 	.word	0x000000ff
        /*032c*/ 	.word	0x000379d8
        /*0330*/ 	.short	0x0100
        /*0332*/ 	.byte	0x08
	.zero		1


	//   ....[46]....
        /*0334*/ 	.word	0x000005f0
        /*0338*/ 	.word	0x000000ff
        /*033c*/ 	.word	0x000378b8
        /*0340*/ 	.short	0x0100
        /*0342*/ 	.byte	0x08
	.zero		1


	//   ....[47]....
        /*0344*/ 	.word	0x00000600
        /*0348*/ 	.word	0x000000ff
        /*034c*/ 	.word	0x000379e0
        /*0350*/ 	.short	0x0100
        /*0352*/ 	.byte	0x08
	.zero		1


	//   ....[48]....
        /*0354*/ 	.word	0x00000610
        /*0358*/ 	.word	0x000000ff
        /*035c*/ 	.word	0x000378c0
        /*0360*/ 	.short	0x0100
        /*0362*/ 	.byte	0x08
	.zero		1


	//   ....[49]....
        /*0364*/ 	.word	0x00000620
        /*0368*/ 	.word	0x000000ff
        /*036c*/ 	.word	0x000379e8
        /*0370*/ 	.short	0x0100
        /*0372*/ 	.byte	0x08
	.zero		1


	//   ....[50]....
        /*0374*/ 	.word	0x00000630
        /*0378*/ 	.word	0x000000ff
        /*037c*/ 	.word	0x000378c8
        /*0380*/ 	.short	0x0100
        /*0382*/ 	.byte	0x08
	.zero		1


	//   ....[51]....
        /*0384*/ 	.word	0x00000640
        /*0388*/ 	.word	0x000000ff
        /*038c*/ 	.word	0x000379f0
        /*0390*/ 	.short	0x0100
        /*0392*/ 	.byte	0x08
	.zero		1


	//   ....[52]....
        /*0394*/ 	.word	0x00000650
        /*0398*/ 	.word	0x000000ff
        /*039c*/ 	.word	0x000378d0
        /*03a0*/ 	.short	0x0100
        /*03a2*/ 	.byte	0x08
	.zero		1


	//   ....[53]....
        /*03a4*/ 	.word	0x00000660
        /*03a8*/ 	.word	0x000000ff
        /*03ac*/ 	.word	0x000379f8
        /*03b0*/ 	.short	0x0100
        /*03b2*/ 	.byte	0x08
	.zero		1


	//   ....[54]....
        /*03b4*/ 	.word	0x00000670
        /*03b8*/ 	.word	0x000000ff
        /*03bc*/ 	.word	0x000378d8
        /*03c0*/ 	.short	0x0100
        /*03c2*/ 	.byte	0x08
	.zero		1


	//   ....[55]....
        /*03c4*/ 	.word	0x00000680
        /*03c8*/ 	.word	0x000000ff
        /*03cc*/ 	.word	0x00037a00
        /*03d0*/ 	.short	0x0100
        /*03d2*/ 	.byte	0x08
	.zero		1


	//   ....[56]....
        /*03d4*/ 	.word	0x00000690
        /*03d8*/ 	.word	0x000000ff
        /*03dc*/ 	.word	0x000378e0
        /*03e0*/ 	.short	0x0100
        /*03e2*/ 	.byte	0x08
	.zero		1


	//   ....[57]....
        /*03e4*/ 	.word	0x000006a0
        /*03e8*/ 	.word	0x000000ff
        /*03ec*/ 	.word	0x00037a08
        /*03f0*/ 	.short	0x0100
        /*03f2*/ 	.byte	0x08
	.zero		1


	//   ....[58]....
        /*03f4*/ 	.word	0x000006b0
        /*03f8*/ 	.word	0x000000ff
        /*03fc*/ 	.word	0x000378e8
        /*0400*/ 	.short	0x0100
        /*0402*/ 	.byte	0x08
	.zero		1


	//   ....[59]....
        /*0404*/ 	.word	0x000006c0
        /*0408*/ 	.word	0x000000ff
        /*040c*/ 	.word	0x00037a10
        /*0410*/ 	.short	0x0100
        /*0412*/ 	.byte	0x08
	.zero		1


	//   ....[60]....
        /*0414*/ 	.word	0x000006d0
        /*0418*/ 	.word	0x000000ff
        /*041c*/ 	.word	0x000378f0
        /*0420*/ 	.short	0x0100
        /*0422*/ 	.byte	0x08
	.zero		1


	//   ....[61]....
        /*0424*/ 	.word	0x000006e0
        /*0428*/ 	.word	0x000000ff
        /*042c*/ 	.word	0x00037a18
        /*0430*/ 	.short	0x0100
        /*0432*/ 	.byte	0x08
	.zero		1


	//   ....[62]....
        /*0434*/ 	.word	0x000006f0
        /*0438*/ 	.word	0x000000ff
        /*043c*/ 	.word	0x000378f8
        /*0440*/ 	.short	0x0100
        /*0442*/ 	.byte	0x08
	.zero		1


	//   ....[63]....
        /*0444*/ 	.word	0x00000700
        /*0448*/ 	.word	0x000000ff
        /*044c*/ 	.word	0x00037a20
        /*0450*/ 	.short	0x0100
        /*0452*/ 	.byte	0x08
	.zero		1


	//   ....[64]....
        /*0454*/ 	.word	0x00000710
        /*0458*/ 	.word	0x000000ff
        /*045c*/ 	.word	0x00037900
        /*0460*/ 	.short	0x0100
        /*0462*/ 	.byte	0x08
	.zero		1


	//   ....[65]....
        /*0464*/ 	.word	0x00000720
        /*0468*/ 	.word	0x000000ff
        /*046c*/ 	.word	0x00037a28
        /*0470*/ 	.short	0x0100
        /*0472*/ 	.byte	0x08
	.zero		1


	//   ....[66]....
        /*0474*/ 	.word	0x00000730
        /*0478*/ 	.word	0x000000ff
        /*047c*/ 	.word	0x00037908
        /*0480*/ 	.short	0x0100
        /*0482*/ 	.byte	0x08
	.zero		1


	//   ....[67]....
        /*0484*/ 	.word	0x00000740
        /*0488*/ 	.word	0x000000ff
        /*048c*/ 	.word	0x00037a30
        /*0490*/ 	.short	0x0100
        /*0492*/ 	.byte	0x08
	.zero		1


	//   ....[68]....
        /*0494*/ 	.word	0x00000750
        /*0498*/ 	.word	0x000000ff
        /*049c*/ 	.word	0x00037910
        /*04a0*/ 	.short	0x0100
        /*04a2*/ 	.byte	0x08
	.zero		1


	//   ....[69]....
        /*04a4*/ 	.word	0x00000760
        /*04a8*/ 	.word	0x000000ff
        /*04ac*/ 	.word	0x00037a38
        /*04b0*/ 	.short	0x0100
        /*04b2*/ 	.byte	0x08
	.zero		1


	//   ....[70]....
        /*04b4*/ 	.word	0x00000770
        /*04b8*/ 	.word	0x000000ff
        /*04bc*/ 	.word	0x00037918
        /*04c0*/ 	.short	0x0100
        /*04c2*/ 	.byte	0x08
	.zero		1


	//   ....[71]....
        /*04c4*/ 	.word	0x00000780
        /*04c8*/ 	.word	0x000000ff
        /*04cc*/ 	.word	0x00037a40
        /*04d0*/ 	.short	0x0100
        /*04d2*/ 	.byte	0x08
	.zero		1


	//   ....[72]....
        /*04d4*/ 	.word	0x00000790
        /*04d8*/ 	.word	0x000000ff
        /*04dc*/ 	.word	0x00037920
        /*04e0*/ 	.short	0x0100
        /*04e2*/ 	.byte	0x08
	.zero		1


	//   ....[73]....
        /*04e4*/ 	.word	0x000007a0
        /*04e8*/ 	.word	0x000000ff
        /*04ec*/ 	.word	0x00037a48
        /*04f0*/ 	.short	0x0100
        /*04f2*/ 	.byte	0x08
	.zero		1


	//   ....[74]....
        /*04f4*/ 	.word	0x00001140
        /*04f8*/ 	.word	0x00000008
        /*04fc*/ 	.word	0x00037800
        /*0500*/ 	.short	0x010a
        /*0502*/ 	.byte	0x3f
	.zero		1


	//   ....[75]....
        /*0504*/ 	.word	0x000013d0
        /*0508*/ 	.word	0x0000000b
        /*050c*/ 	.word	0x00037800
        /*0510*/ 	.short	0x010a
        /*0512*/ 	.byte	0x3f
	.zero		1


	//   ....[76]....
        /*0514*/ 	.word	0x000014e0
        /*0518*/ 	.word	0x0000000b
        /*051c*/ 	.word	0x00000000
        /*0520*/ 	.short	0x0101
        /*0522*/ 	.byte	0x3f
	.zero		1


	//   ....[77]....
        /*0524*/ 	.word	0x00001740
        /*0528*/ 	.word	0x00000003
        /*052c*/ 	.word	0x00000000
        /*0530*/ 	.short	0x0101
        /*0532*/ 	.byte	0x3f
	.zero		1


	//   ....[78]....
        /*0534*/ 	.word	0x00006170
        /*0538*/ 	.word	0x0000000e
        /*053c*/ 	.word	0x00037928
        /*0540*/ 	.short	0x010a
        /*0542*/ 	.byte	0x3f
	.zero		1


	//   ....[79]....
        /*0544*/ 	.word	0x00006880
        /*0548*/ 	.word	0x00000002
        /*054c*/ 	.word	0x00000000
        /*0550*/ 	.short	0x010a
        /*0552*/ 	.byte	0x3f
	.zero		1


	//   ....[80]....
        /*0554*/ 	.word	0x00006930
        /*0558*/ 	.word	0x00000002
        /*055c*/ 	.word	0x00000000
        /*0560*/ 	.short	0x010a
        /*0562*/ 	.byte	0x3f
	.zero		1


	//   ....[81]....
        /*0564*/ 	.word	0x000069e0
        /*0568*/ 	.word	0x00000002
        /*056c*/ 	.word	0x00000000
        /*0570*/ 	.short	0x010a
        /*0572*/ 	.byte	0x3f
	.zero		1


	//   ....[82]....
        /*0574*/ 	.word	0x00006a90
        /*0578*/ 	.word	0x00000002
        /*057c*/ 	.word	0x00000000
        /*0580*/ 	.short	0x010a
        /*0582*/ 	.byte	0x3f
	.zero		1


	//   ....[83]....
        /*0584*/ 	.word	0x00006b40
        /*0588*/ 	.word	0x00000002
        /*058c*/ 	.word	0x00000000
        /*0590*/ 	.short	0x010a
        /*0592*/ 	.byte	0x3f
	.zero		1


	//   ....[84]....
        /*0594*/ 	.word	0x00006bf0
        /*0598*/ 	.word	0x00000002
        /*059c*/ 	.word	0x00000000
        /*05a0*/ 	.short	0x010a
        /*05a2*/ 	.byte	0x3f
	.zero		1


	//   ....[85]....
        /*05a4*/ 	.word	0x00006ca0
        /*05a8*/ 	.word	0x00000002
        /*05ac*/ 	.word	0x00000000
        /*05b0*/ 	.short	0x010a
        /*05b2*/ 	.byte	0x3f
	.zero		1


	//   ....[86]....
        /*05b4*/ 	.word	0x00006d50
        /*05b8*/ 	.word	0x00000002
        /*05bc*/ 	.word	0x00000000
        /*05c0*/ 	.short	0x010a
        /*05c2*/ 	.byte	0x3f
	.zero		1


	//   ....[87]....
        /*05c4*/ 	.word	0x00006e00
        /*05c8*/ 	.word	0x00000002
        /*05cc*/ 	.word	0x00000000
        /*05d0*/ 	.short	0x010a
        /*05d2*/ 	.byte	0x3f
	.zero		1


	//   ....[88]....
        /*05d4*/ 	.word	0x00006eb0
        /*05d8*/ 	.word	0x00000002
        /*05dc*/ 	.word	0x00000000
        /*05e0*/ 	.short	0x010a
        /*05e2*/ 	.byte	0x3f
	.zero		1


	//   ....[89]....
        /*05e4*/ 	.word	0x00006f60
        /*05e8*/ 	.word	0x00000002
        /*05ec*/ 	.word	0x00000000
        /*05f0*/ 	.short	0x010a
        /*05f2*/ 	.byte	0x3f
	.zero		1


	//   ....[90]....
        /*05f4*/ 	.word	0x00007010
        /*05f8*/ 	.word	0x00000002
        /*05fc*/ 	.word	0x00000000
        /*0600*/ 	.short	0x010a
        /*0602*/ 	.byte	0x3f
	.zero		1


	//   ....[91]....
        /*0604*/ 	.word	0x000070c0
        /*0608*/ 	.word	0x00000002
        /*060c*/ 	.word	0x00000000
        /*0610*/ 	.short	0x010a
        /*0612*/ 	.byte	0x3f
	.zero		1


	//   ....[92]....
        /*0614*/ 	.word	0x00007170
        /*0618*/ 	.word	0x00000002
        /*061c*/ 	.word	0x00000000
        /*0620*/ 	.short	0x010a
        /*0622*/ 	.byte	0x3f
	.zero		1


	//   ....[93]....
        /*0624*/ 	.word	0x00007220
        /*0628*/ 	.word	0x00000002
        /*062c*/ 	.word	0x00000000
        /*0630*/ 	.short	0x010a
        /*0632*/ 	.byte	0x3f
	.zero		1


	//   ....[94]....
        /*0634*/ 	.word	0x000072d0
        /*0638*/ 	.word	0x00000002
        /*063c*/ 	.word	0x00000000
        /*0640*/ 	.short	0x010a
        /*0642*/ 	.byte	0x3f
	.zero		1


	//   ....[95]....
        /*0644*/ 	.word	0x00007380
        /*0648*/ 	.word	0x00000002
        /*064c*/ 	.word	0x00000000
        /*0650*/ 	.short	0x010a
        /*0652*/ 	.byte	0x3f
	.zero		1


	//   ....[96]....
        /*0654*/ 	.word	0x00007430
        /*0658*/ 	.word	0x00000002
        /*065c*/ 	.word	0x00000000
        /*0660*/ 	.short	0x010a
        /*0662*/ 	.byte	0x3f
	.zero		1


	//   ....[97]....
        /*0664*/ 	.word	0x000074e0
        /*0668*/ 	.word	0x00000002
        /*066c*/ 	.word	0x00000000
        /*0670*/ 	.short	0x010a
        /*0672*/ 	.byte	0x3f
	.zero		1


	//   ....[98]....
        /*0674*/ 	.word	0x00007590
        /*0678*/ 	.word	0x00000002
        /*067c*/ 	.word	0x00000000
        /*0680*/ 	.short	0x010a
        /*0682*/ 	.byte	0x3f
	.zero		1


	//   ....[99]....
        /*0684*/ 	.word	0x00007640
        /*0688*/ 	.word	0x00000002
        /*068c*/ 	.word	0x00000000
        /*0690*/ 	.short	0x010a
        /*0692*/ 	.byte	0x3f
	.zero		1


	//   ....[100]....
        /*0694*/ 	.word	0x000076f0
        /*0698*/ 	.word	0x00000002
        /*069c*/ 	.word	0x00000000
        /*06a0*/ 	.short	0x010a
        /*06a2*/ 	.byte	0x3f
	.zero		1


	//   ....[101]....
        /*06a4*/ 	.word	0x000077a0
        /*06a8*/ 	.word	0x00000002
        /*06ac*/ 	.word	0x00000000
        /*06b0*/ 	.short	0x010a
        /*06b2*/ 	.byte	0x3f
	.zero		1


	//   ....[102]....
        /*06b4*/ 	.word	0x00007850
        /*06b8*/ 	.word	0x00000002
        /*06bc*/ 	.word	0x00000000
        /*06c0*/ 	.short	0x010a
        /*06c2*/ 	.byte	0x3f
	.zero		1


	//   ....[103]....
        /*06c4*/ 	.word	0x00007900
        /*06c8*/ 	.word	0x00000002
        /*06cc*/ 	.word	0x00000000
        /*06d0*/ 	.short	0x010a
        /*06d2*/ 	.byte	0x3f
	.zero		1


	//   ....[104]....
        /*06d4*/ 	.word	0x000079b0
        /*06d8*/ 	.word	0x00000002
        /*06dc*/ 	.word	0x00000000
        /*06e0*/ 	.short	0x010a
        /*06e2*/ 	.byte	0x3f
	.zero		1


	//   ....[105]....
        /*06e4*/ 	.word	0x00007a60
        /*06e8*/ 	.word	0x00000002
        /*06ec*/ 	.word	0x00000000
        /*06f0*/ 	.short	0x010a
        /*06f2*/ 	.byte	0x3f
	.zero		1


	//   ....[106]....
        /*06f4*/ 	.word	0x00007b10
        /*06f8*/ 	.word	0x00000002
        /*06fc*/ 	.word	0x00000000
        /*0700*/ 	.short	0x010a
        /*0702*/ 	.byte	0x3f
	.zero		1


	//   ....[107]....
        /*0704*/ 	.word	0x00007bc0
        /*0708*/ 	.word	0x00000002
        /*070c*/ 	.word	0x00000000
        /*0710*/ 	.short	0x010a
        /*0712*/ 	.byte	0x3f
	.zero		1


	//   ....[108]....
        /*0714*/ 	.word	0x00007c70
        /*0718*/ 	.word	0x00000002
        /*071c*/ 	.word	0x00000000
        /*0720*/ 	.short	0x010a
        /*0722*/ 	.byte	0x3f
	.zero		1


	//   ....[109]....
        /*0724*/ 	.word	0x00007d20
        /*0728*/ 	.word	0x00000002
        /*072c*/ 	.word	0x00000000
        /*0730*/ 	.short	0x010a
        /*0732*/ 	.byte	0x3f
	.zero		1


	//   ....[110]....
        /*0734*/ 	.word	0x00007dd0
        /*0738*/ 	.word	0x00000002
        /*073c*/ 	.word	0x00000000
        /*0740*/ 	.short	0x010a
        /*0742*/ 	.byte	0x3f
	.zero		1


	//   ....[111]....
        /*0744*/ 	.word	0x00007e80
        /*0748*/ 	.word	0x00000002
        /*074c*/ 	.word	0x00000000
        /*0750*/ 	.short	0x010a
        /*0752*/ 	.byte	0x3f
	.zero		1


	//   ....[112]....
        /*0754*/ 	.word	0x00007f30
        /*0758*/ 	.word	0x00000002
        /*075c*/ 	.word	0x00000000
        /*0760*/ 	.short	0x010a
        /*0762*/ 	.byte	0x3f
	.zero		1


	//   ....[113]....
        /*0764*/ 	.word	0x00007fe0
        /*0768*/ 	.word	0x00000002
        /*076c*/ 	.word	0x00000000
        /*0770*/ 	.short	0x010a
        /*0772*/ 	.byte	0x3f
	.zero		1


	//   ....[114]....
        /*0774*/ 	.word	0x00008090
        /*0778*/ 	.word	0x00000002
        /*077c*/ 	.word	0x00000000
        /*0780*/ 	.short	0x010a
        /*0782*/ 	.byte	0x3f
	.zero		1


	//   ....[115]....
        /*0784*/ 	.word	0x00008140
        /*0788*/ 	.word	0x00000005
        /*078c*/ 	.word	0x00000000
        /*0790*/ 	.short	0x010a
        /*0792*/ 	.byte	0x3f
	.zero		1


	//----- nvinfo : EIATTR_NUM_MBARRIERS
	.align		4
.L_26:
        /*0794*/ 	.byte	0x03, 0x38
        /*0796*/ 	.short	0x004a


	//----- nvinfo : EIATTR_EXIT_INSTR_OFFSETS
	.align		4
        /*0798*/ 	.byte	0x04, 0x1c
        /*079a*/ 	.short	(.L_28 - .L_27)


	//   ....[0]....
.L_27:
        /*079c*/ 	.word	0x00000e70


	//   ....[1]....
        /*07a0*/ 	.word	0x00001890


	//   ....[2]....
        /*07a4*/ 	.word	0x00004ef0


	//   ....[3]....
        /*07a8*/ 	.word	0x00004f10


	//   ....[4]....
        /*07ac*/ 	.word	0x00005f30


	//   ....[5]....
        /*07b0*/ 	.word	0x00005f50


	//   ....[6]....
        /*07b4*/ 	.word	0x00005f70


	//   ....[7]....
        /*07b8*/ 	.word	0x00006780


	//   ....[8]....
        /*07bc*/ 	.word	0x00008170


	//----- nvinfo : EIATTR_MAX_THREADS
	.align		4
.L_28:
        /*07c0*/ 	.byte	0x04, 0x05
        /*07c2*/ 	.short	(.L_30 - .L_29)
.L_29:
        /*07c4*/ 	.word	0x00000100
        /*07c8*/ 	.word	0x00000001
        /*07cc*/ 	.word	0x00000001


	//----- nvinfo : EIATTR_CRS_STACK_SIZE
	.align		4
.L_30:
        /*07d0*/ 	.byte	0x04, 0x1e
        /*07d2*/ 	.short	(.L_32 - .L_31)
.L_31:
        /*07d4*/ 	.word	0x00000000


	//----- nvinfo : EIATTR_CBANK_PARAM_SIZE
	.align		4
.L_32:
        /*07d8*/ 	.byte	0x03, 0x19
        /*07da*/ 	.short	0x03f0


	//----- nvinfo : EIATTR_PARAM_CBANK
	.align		4
        /*07dc*/ 	.byte	0x04, 0x0a
        /*07de*/ 	.short	(.L_34 - .L_33)
	.align		4
.L_33:
        /*07e0*/ 	.word	index@(.nv.constant0._ZN7cutlass13device_kernelINS_4conv6kernel13ConvUniversalINS1_16ConvProblemShapeILNS1_8OperatorE0ELi2EEENS1_10collective14CollectiveConvINS1_46MainloopSm90TmaGmmaWarpSpecializedImplicitGemmILS5_0ELi37ELi2EN4cute5tupleIJNSA_1CILi2EEENSC_ILi1EEESE_EEENS1_36KernelImplicitTmaWarpSpecializedSm90ELi1EEENSB_IJNSC_ILi64EEENSC_ILi128EEENSB_IJNSC_ILi32EEEEEEEEENS_12float_e4m3_tESN_NSA_8TiledMMAINSA_8MMA_AtomIJNSA_4SM904GMMA31MMA_64x128x32_F32E4M3E4M3_SS_TNILNSR_7ScaleInE1ELST_1EEEEEENSA_6LayoutINSB_IJSE_SE_SE_EEENSB_IJNSC_ILi0EEESY_SY_EEEEENSB_IJNSA_10UnderscoreES11_S11_EEEEENS7_6detail26Sm90ImplicitGemmTileTraitsINSA_20SM90_TMA_LOAD_IM2COLENSA_14ComposedLayoutINSA_7SwizzleILi1ELi4ELi3EEENSA_18smem_ptr_flag_bitsILi8EEENSW_INSB_IJNSB_IJNSC_ILi8EEES1C_EEENSB_IJSK_SE_EEENSB_IJSE_NSC_ILi37EEEEEEEEENSB_IJNSB_IJSK_NSC_ILi256EEEEEENSB_IJSE_SY_EEENSB_IJSY_NSC_ILi2048EEEEEEEEEEEEEvEENS15_INSA_23SM90_TMA_LOAD_MULTICASTENS17_IS19_S1B_NSW_INSB_IJNSB_IJS1C_NSC_ILi16EEEEEES1E_S1G_EEENSB_IJS1J_S1K_NSB_IJSY_NSC_ILi4096EEEEEEEEEEEEEvEEEENS_8epilogue10collective6detail29Sm90TmaWarpSpecializedAdapterINS23_15DefaultEpilogueISN_NSB_IJNSB_IJlllEEESE_SY_EEES28_NS22_6thread17LinearCombinationISN_Li1EffLNS29_9ScaleType4KindE0ELNS_15FloatRoundStyleE2ESN_EENS_4gemm15EpilogueDefaultEEEEEvvEEEEvNT_6ParamsE)
        /*07e4*/ 	.short	0x0210
        /*07e6*/ 	.short	0x03f0


	//----- nvinfo : EIATTR_SW_WAR
	.align		4
.L_34:
        /*07e8*/ 	.byte	0x04, 0x36
        /*07ea*/ 	.short	(.L_36 - .L_35)
.L_35:
        /*07ec*/ 	.word	0x00000008
.L_36:


//--------------------- .nv.callgraph             --------------------------
	.section	.nv.callgraph,"",@"SHT_CUDA_CALLGRAPH"
	.align	4
	.sectionentsize	8
	.align		4
        /*0000*/ 	.word	0x00000000
	.align		4
        /*0004*/ 	.word	0xffffffff
	.align		4
        /*0008*/ 	.word	0x00000000
	.align		4
        /*000c*/ 	.word	0xfffffffe
	.align		4
        /*0010*/ 	.word	0x00000000
	.align		4
        /*0014*/ 	.word	0xfffffffd
	.align		4
        /*0018*/ 	.word	0x00000000
	.align		4
        /*001c*/ 	.word	0xfffffffc


//--------------------- .nv.constant4             --------------------------
	.section	.nv.constant4,"a",@progbits
	.align	8
	.align		8
.nv.constant4:
        /*0000*/ 	.dword	_ZN39_INTERNAL_f5410780_4_k_cu_6d315bbb_29934cuda3std3__45__cpo5beginE
	.align		8
        /*0008*/ 	.dword	_ZN39_INTERNAL_f5410780_4_k_cu_6d315bbb_29934cuda3std3__45__cpo3endE
	.align		8
        /*0010*/ 	.dword	_ZN39_INTERNAL_f5410780_4_k_cu_6d315bbb_29934cuda3std3__45__cpo6cbeginE
	.align		8
        /*0018*/ 	.dword	_ZN39_INTERNAL_f5410780_4_k_cu_6d315bbb_29934cuda3std3__45__cpo4cendE
	.align		8
        /*0020*/ 	.dword	_ZN39_INTERNAL_f5410780_4_k_cu_6d315bbb_29934cuda3std3__441_GLOBAL__N__f5410780_4_k_cu_6d315bbb_29936ignoreE
	.align		8
        /*0028*/ 	.dword	_ZN39_INTERNAL_f5410780_4_k_cu_6d315bbb_29934cuda3std3__419piecewise_constructE
	.align		8
        /*0030*/ 	.dword	_ZN39_INTERNAL_f5410780_4_k_cu_6d315bbb_29934cuda3std3__48in_placeE
	.align		8
        /*0038*/ 	.dword	_ZN39_INTERNAL_f5410780_4_k_cu_6d315bbb_29934cuda3std6ranges3__45__cpo4swapE
	.align		8
        /*0040*/ 	.dword	_ZN39_INTERNAL_f5410780_4_k_cu_6d315bbb_29934cuda3std6ranges3__45__cpo9iter_moveE
	.align		8
        /*0048*/ 	.dword	_ZN39_INTERNAL_f5410780_4_k_cu_6d315bbb_29934cute7productE
	.align		8
        /*0050*/ 	.dword	_ZN39_INTERNAL_f5410780_4_k_cu_6d315bbb_29934cute1_E


//--------------------- .text._ZN7cutlass13device_kernelINS_4conv6kernel13ConvUniversalINS1_16ConvProblemShapeILNS1_8OperatorE0ELi2EEENS1_10collective14CollectiveConvINS1_46MainloopSm90TmaGmmaWarpSpecializedImplicitGemmILS5_0ELi37ELi2EN4cute5tupleIJNSA_1CILi2EEENSC_ILi1EEESE_EEENS1_36KernelImplicitTmaWarpSpecializedSm90ELi1EEENSB_IJNSC_ILi64EEENSC_ILi128EEENSB_IJNSC_ILi32EEEEEEEEENS_12float_e4m3_tESN_NSA_8TiledMMAINSA_8MMA_AtomIJNSA_4SM904GMMA31MMA_64x128x32_F32E4M3E4M3_SS_TNILNSR_7ScaleInE1ELST_1EEEEEENSA_6LayoutINSB_IJSE_SE_SE_EEENSB_IJNSC_ILi0EEESY_SY_EEEEENSB_IJNSA_10UnderscoreES11_S11_EEEEENS7_6detail26Sm90ImplicitGemmTileTraitsINSA_20SM90_TMA_LOAD_IM2COLENSA_14ComposedLayoutINSA_7SwizzleILi1ELi4ELi3EEENSA_18smem_ptr_flag_bitsILi8EEENSW_INSB_IJNSB_IJNSC_ILi8EEES1C_EEENSB_IJSK_SE_EEENSB_IJSE_NSC_ILi37EEEEEEEEENSB_IJNSB_IJSK_NSC_ILi256EEEEEENSB_IJSE_SY_EEENSB_IJSY_NSC_ILi2048EEEEEEEEEEEEEvEENS15_INSA_23SM90_TMA_LOAD_MULTICASTENS17_IS19_S1B_NSW_INSB_IJNSB_IJS1C_NSC_ILi16EEEEEES1E_S1G_EEENSB_IJS1J_S1K_NSB_IJSY_NSC_ILi4096EEEEEEEEEEEEEvEEEENS_8epilogue10collective6detail29Sm90TmaWarpSpecializedAdapterINS23_15DefaultEpilogueISN_NSB_IJNSB_IJlllEEESE_SY_EEES28_NS22_6thread17LinearCombinationISN_Li1EffLNS29_9ScaleType4KindE0ELNS_15FloatRoundStyleE2ESN_EENS_4gemm15EpilogueDefaultEEEEEvvEEEEvNT_6ParamsE --------------------------
	.section	.text._ZN7cutlass13device_kernelINS_4conv6kernel13ConvUniversalINS1_16ConvProblemShapeILNS1_8OperatorE0ELi2EEENS1_10collective14CollectiveConvINS1_46MainloopSm90TmaGmmaWarpSpecializedImplicitGemmILS5_0ELi37ELi2EN4cute5tupleIJNSA_1CILi2EEENSC_ILi1EEESE_EEENS1_36KernelImplicitTmaWarpSpecializedSm90ELi1EEENSB_IJNSC_ILi64EEENSC_ILi128EEENSB_IJNSC_ILi32EEEEEEEEENS_12float_e4m3_tESN_NSA_8TiledMMAINSA_8MMA_AtomIJNSA_4SM904GMMA31MMA_64x128x32_F32E4M3E4M3_SS_TNILNSR_7ScaleInE1ELST_1EEEEEENSA_6LayoutINSB_IJSE_SE_SE_EEENSB_IJNSC_ILi0EEESY_SY_EEEEENSB_IJNSA_10UnderscoreES11_S11_EEEEENS7_6detail26Sm90ImplicitGemmTileTraitsINSA_20SM90_TMA_LOAD_IM2COLENSA_14ComposedLayoutINSA_7SwizzleILi1ELi4ELi3EEENSA_18smem_ptr_flag_bitsILi8EEENSW_INSB_IJNSB_IJNSC_ILi8EEES1C_EEENSB_IJSK_SE_EEENSB_IJSE_NSC_ILi37EEEEEEEEENSB_IJNSB_IJSK_NSC_ILi256EEEEEENSB_IJSE_SY_EEENSB_IJSY_NSC_ILi2048EEEEEEEEEEEEEvEENS15_INSA_23SM90_TMA_LOAD_MULTICASTENS17_IS19_S1B_NSW_INSB_IJNSB_IJS1C_NSC_ILi16EEEEEES1E_S1G_EEENSB_IJS1J_S1K_NSB_IJSY_NSC_ILi4096EEEEEEEEEEEEEvEEEENS_8epilogue10collective6detail29Sm90TmaWarpSpecializedAdapterINS23_15DefaultEpilogueISN_NSB_IJNSB_IJlllEEESE_SY_EEES28_NS22_6thread17LinearCombinationISN_Li1EffLNS29_9ScaleType4KindE0ELNS_15FloatRoundStyleE2ESN_EENS_4gemm15EpilogueDefaultEEEEEvvEEEEvNT_6ParamsE,"ax",@progbits
	.align	128
.text._ZN7cutlass13device_kernelINS_4conv6kernel13ConvUniversalINS1_16ConvProblemShapeILNS1_8OperatorE0ELi2EEENS1_10collective14CollectiveConvINS1_46MainloopSm90TmaGmmaWarpSpecializedImplicitGemmILS5_0ELi37ELi2EN4cute5tupleIJNSA_1CILi2EEENSC_ILi1EEESE_EEENS1_36KernelImplicitTmaWarpSpecializedSm90ELi1EEENSB_IJNSC_ILi64EEENSC_ILi128EEENSB_IJNSC_ILi32EEEEEEEEENS_12float_e4m3_tESN_NSA_8TiledMMAINSA_8MMA_AtomIJNSA_4SM904GMMA31MMA_64x128x32_F32E4M3E4M3_SS_TNILNSR_7ScaleInE1ELST_1EEEEEENSA_6LayoutINSB_IJSE_SE_SE_EEENSB_IJNSC_ILi0EEESY_SY_EEEEENSB_IJNSA_10UnderscoreES11_S11_EEEEENS7_6detail26Sm90ImplicitGemmTileTraitsINSA_20SM90_TMA_LOAD_IM2COLENSA_14ComposedLayoutINSA_7SwizzleILi1ELi4ELi3EEENSA_18smem_ptr_flag_bitsILi8EEENSW_INSB_IJNSB_IJNSC_ILi8EEES1C_EEENSB_IJSK_SE_EEENSB_IJSE_NSC_ILi37EEEEEEEEENSB_IJNSB_IJSK_NSC_ILi256EEEEEENSB_IJSE_SY_EEENSB_IJSY_NSC_ILi2048EEEEEEEEEEEEEvEENS15_INSA_23SM90_TMA_LOAD_MULTICASTENS17_IS19_S1B_NSW_INSB_IJNSB_IJS1C_NSC_ILi16EEEEEES1E_S1G_EEENSB_IJS1J_S1K_NSB_IJSY_NSC_ILi4096EEEEEEEEEEEEEvEEEENS_8epilogue10collective6detail29Sm90TmaWarpSpecializedAdapterINS23_15DefaultEpilogueISN_NSB_IJNSB_IJlllEEESE_SY_EEES28_NS22_6thread17LinearCombinationISN_Li1EffLNS29_9ScaleType4KindE0ELNS_15FloatRoundStyleE2ESN_EENS_4gemm15EpilogueDefaultEEEEEvvEEEEvNT_6ParamsE:
        .type           _ZN7cutlass13device_kernelINS_4conv6kernel13ConvUniversalINS1_16ConvProblemShapeILNS1_8OperatorE0ELi2EEENS1_10collective14CollectiveConvINS1_46MainloopSm90TmaGmmaWarpSpecializedImplicitGemmILS5_0ELi37ELi2EN4cute5tupleIJNSA_1CILi2EEENSC_ILi1EEESE_EEENS1_36KernelImplicitTmaWarpSpecializedSm90ELi1EEENSB_IJNSC_ILi64EEENSC_ILi128EEENSB_IJNSC_ILi32EEEEEEEEENS_12float_e4m3_tESN_NSA_8TiledMMAINSA_8MMA_AtomIJNSA_4SM904GMMA31MMA_64x128x32_F32E4M3E4M3_SS_TNILNSR_7ScaleInE1ELST_1EEEEEENSA_6LayoutINSB_IJSE_SE_SE_EEENSB_IJNSC_ILi0EEESY_SY_EEEEENSB_IJNSA_10UnderscoreES11_S11_EEEEENS7_6detail26Sm90ImplicitGemmTileTraitsINSA_20SM90_TMA_LOAD_IM2COLENSA_14ComposedLayoutINSA_7SwizzleILi1ELi4ELi3EEENSA_18smem_ptr_flag_bitsILi8EEENSW_INSB_IJNSB_IJNSC_ILi8EEES1C_EEENSB_IJSK_SE_EEENSB_IJSE_NSC_ILi37EEEEEEEEENSB_IJNSB_IJSK_NSC_ILi256EEEEEENSB_IJSE_SY_EEENSB_IJSY_NSC_ILi2048EEEEEEEEEEEEEvEENS15_INSA_23SM90_TMA_LOAD_MULTICASTENS17_IS19_S1B_NSW_INSB_IJNSB_IJS1C_NSC_ILi16EEEEEES1E_S1G_EEENSB_IJS1J_S1K_NSB_IJSY_NSC_ILi4096EEEEEEEEEEEEEvEEEENS_8epilogue10collective6detail29Sm90TmaWarpSpecializedAdapterINS23_15DefaultEpilogueISN_NSB_IJNSB_IJlllEEESE_SY_EEES28_NS22_6thread17LinearCombinationISN_Li1EffLNS29_9ScaleType4KindE0ELNS_15FloatRoundStyleE2ESN_EENS_4gemm15EpilogueDefaultEEEEEvvEEEEvNT_6ParamsE,@function
        .size           _ZN7cutlass13device_kernelINS_4conv6kernel13ConvUniversalINS1_16ConvProblemShapeILNS1_8OperatorE0ELi2EEENS1_10collective14CollectiveConvINS1_46MainloopSm90TmaGmmaWarpSpecializedImplicitGemmILS5_0ELi37ELi2EN4cute5tupleIJNSA_1CILi2EEENSC_ILi1EEESE_EEENS1_36KernelImplicitTmaWarpSpecializedSm90ELi1EEENSB_IJNSC_ILi64EEENSC_ILi128EEENSB_IJNSC_ILi32EEEEEEEEENS_12float_e4m3_tESN_NSA_8TiledMMAINSA_8MMA_AtomIJNSA_4SM904GMMA31MMA_64x128x32_F32E4M3E4M3_SS_TNILNSR_7ScaleInE1ELST_1EEEEEENSA_6LayoutINSB_IJSE_SE_SE_EEENSB_IJNSC_ILi0EEESY_SY_EEEEENSB_IJNSA_10UnderscoreES11_S11_EEEEENS7_6detail26Sm90ImplicitGemmTileTraitsINSA_20SM90_TMA_LOAD_IM2COLENSA_14ComposedLayoutINSA_7SwizzleILi1ELi4ELi3EEENSA_18smem_ptr_flag_bitsILi8EEENSW_INSB_IJNSB_IJNSC_ILi8EEES1C_EEENSB_IJSK_SE_EEENSB_IJSE_NSC_ILi37EEEEEEEEENSB_IJNSB_IJSK_NSC_ILi256EEEEEENSB_IJSE_SY_EEENSB_IJSY_NSC_ILi2048EEEEEEEEEEEEEvEENS15_INSA_23SM90_TMA_LOAD_MULTICASTENS17_IS19_S1B_NSW_INSB_IJNSB_IJS1C_NSC_ILi16EEEEEES1E_S1G_EEENSB_IJS1J_S1K_NSB_IJSY_NSC_ILi4096EEEEEEEEEEEEEvEEEENS_8epilogue10collective6detail29Sm90TmaWarpSpecializedAdapterINS23_15DefaultEpilogueISN_NSB_IJNSB_IJlllEEESE_SY_EEES28_NS22_6thread17LinearCombinationISN_Li1EffLNS29_9ScaleType4KindE0ELNS_15FloatRoundStyleE2ESN_EENS_4gemm15EpilogueDefaultEEEEEvvEEEEvNT_6ParamsE,(.L_x_203 - _ZN7cutlass13device_kernelINS_4conv6kernel13ConvUniversalINS1_16ConvProblemShapeILNS1_8OperatorE0ELi2EEENS1_10collective14CollectiveConvINS1_46MainloopSm90TmaGmmaWarpSpecializedImplicitGemmILS5_0ELi37ELi2EN4cute5tupleIJNSA_1CILi2EEENSC_ILi1EEESE_EEENS1_36KernelImplicitTmaWarpSpecializedSm90ELi1EEENSB_IJNSC_ILi64EEENSC_ILi128EEENSB_IJNSC_ILi32EEEEEEEEENS_12float_e4m3_tESN_NSA_8TiledMMAINSA_8MMA_AtomIJNSA_4SM904GMMA31MMA_64x128x32_F32E4M3E4M3_SS_TNILNSR_7ScaleInE1ELST_1EEEEEENSA_6LayoutINSB_IJSE_SE_SE_EEENSB_IJNSC_ILi0EEESY_SY_EEEEENSB_IJNSA_10UnderscoreES11_S11_EEEEENS7_6detail26Sm90ImplicitGemmTileTraitsINSA_20SM90_TMA_LOAD_IM2COLENSA_14ComposedLayoutINSA_7SwizzleILi1ELi4ELi3EEENSA_18smem_ptr_flag_bitsILi8EEENSW_INSB_IJNSB_IJNSC_ILi8EEES1C_EEENSB_IJSK_SE_EEENSB_IJSE_NSC_ILi37EEEEEEEEENSB_IJNSB_IJSK_NSC_ILi256EEEEEENSB_IJSE_SY_EEENSB_IJSY_NSC_ILi2048EEEEEEEEEEEEEvEENS15_INSA_23SM90_TMA_LOAD_MULTICASTENS17_IS19_S1B_NSW_INSB_IJNSB_IJS1C_NSC_ILi16EEEEEES1E_S1G_EEENSB_IJS1J_S1K_NSB_IJSY_NSC_ILi4096EEEEEEEEEEEEEvEEEENS_8epilogue10collective6detail29Sm90TmaWarpSpecializedAdapterINS23_15DefaultEpilogueISN_NSB_IJNSB_IJlllEEESE_SY_EEES28_NS22_6thread17LinearCombinationISN_Li1EffLNS29_9ScaleType4KindE0ELNS_15FloatRoundStyleE2ESN_EENS_4gemm15EpilogueDefaultEEEEEvvEEEEvNT_6ParamsE)
        .other          _ZN7cutlass13device_kernelINS_4conv6kernel13ConvUniversalINS1_16ConvProblemShapeILNS1_8OperatorE0ELi2EEENS1_10collective14CollectiveConvINS1_46MainloopSm90TmaGmmaWarpSpecializedImplicitGemmILS5_0ELi37ELi2EN4cute5tupleIJNSA_1CILi2EEENSC_ILi1EEESE_EEENS1_36KernelImplicitTmaWarpSpecializedSm90ELi1EEENSB_IJNSC_ILi64EEENSC_ILi128EEENSB_IJNSC_ILi32EEEEEEEEENS_12float_e4m3_tESN_NSA_8TiledMMAINSA_8MMA_AtomIJNSA_4SM904GMMA31MMA_64x128x32_F32E4M3E4M3_SS_TNILNSR_7ScaleInE1ELST_1EEEEEENSA_6LayoutINSB_IJSE_SE_SE_EEENSB_IJNSC_ILi0EEESY_SY_EEEEENSB_IJNSA_10UnderscoreES11_S11_EEEEENS7_6detail26Sm90ImplicitGemmTileTraitsINSA_20SM90_TMA_LOAD_IM2COLENSA_14ComposedLayoutINSA_7SwizzleILi1ELi4ELi3EEENSA_18smem_ptr_flag_bitsILi8EEENSW_INSB_IJNSB_IJNSC_ILi8EEES1C_EEENSB_IJSK_SE_EEENSB_IJSE_NSC_ILi37EEEEEEEEENSB_IJNSB_IJSK_NSC_ILi256EEEEEENSB_IJSE_SY_EEENSB_IJSY_NSC_ILi2048EEEEEEEEEEEEEvEENS15_INSA_23SM90_TMA_LOAD_MULTICASTENS17_IS19_S1B_NSW_INSB_IJNSB_IJS1C_NSC_ILi16EEEEEES1E_S1G_EEENSB_IJS1J_S1K_NSB_IJSY_NSC_ILi4096EEEEEEEEEEEEEvEEEENS_8epilogue10collective6detail29Sm90TmaWarpSpecializedAdapterINS23_15DefaultEpilogueISN_NSB_IJNSB_IJlllEEESE_SY_EEES28_NS22_6thread17LinearCombinationISN_Li1EffLNS29_9ScaleType4KindE0ELNS_15FloatRoundStyleE2ESN_EENS_4gemm15EpilogueDefaultEEEEEvvEEEEvNT_6ParamsE,@"STO_CUDA_ENTRY STV_DEFAULT"
_ZN7cutlass13device_kernelINS_4conv6kernel13ConvUniversalINS1_16ConvProblemShapeILNS1_8OperatorE0ELi2EEENS1_10collective14CollectiveConvINS1_46MainloopSm90TmaGmmaWarpSpecializedImplicitGemmILS5_0ELi37ELi2EN4cute5tupleIJNSA_1CILi2EEENSC_ILi1EEESE_EEENS1_36KernelImplicitTmaWarpSpecializedSm90ELi1EEENSB_IJNSC_ILi64EEENSC_ILi128EEENSB_IJNSC_ILi32EEEEEEEEENS_12float_e4m3_tESN_NSA_8TiledMMAINSA_8MMA_AtomIJNSA_4SM904GMMA31MMA_64x128x32_F32E4M3E4M3_SS_TNILNSR_7ScaleInE1ELST_1EEEEEENSA_6LayoutINSB_IJSE_SE_SE_EEENSB_IJNSC_ILi0EEESY_SY_EEEEENSB_IJNSA_10UnderscoreES11_S11_EEEEENS7_6detail26Sm90ImplicitGemmTileTraitsINSA_20SM90_TMA_LOAD_IM2COLENSA_14ComposedLayoutINSA_7SwizzleILi1ELi4ELi3EEENSA_18smem_ptr_flag_bitsILi8EEENSW_INSB_IJNSB_IJNSC_ILi8EEES1C_EEENSB_IJSK_SE_EEENSB_IJSE_NSC_ILi37EEEEEEEEENSB_IJNSB_IJSK_NSC_ILi256EEEEEENSB_IJSE_SY_EEENSB_IJSY_NSC_ILi2048EEEEEEEEEEEEEvEENS15_INSA_23SM90_TMA_LOAD_MULTICASTENS17_IS19_S1B_NSW_INSB_IJNSB_IJS1C_NSC_ILi16EEEEEES1E_S1G_EEENSB_IJS1J_S1K_NSB_IJSY_NSC_ILi4096EEEEEEEEEEEEEvEEEENS_8epilogue10collective6detail29Sm90TmaWarpSpecializedAdapterINS23_15DefaultEpilogueISN_NSB_IJNSB_IJlllEEESE_SY_EEES28_NS22_6thread17LinearCombinationISN_Li1EffLNS29_9ScaleType4KindE0ELNS_15FloatRoundStyleE2ESN_EENS_4gemm15EpilogueDefaultEEEEEvvEEEEvNT_6ParamsE:
[----:B------:R-:W-:Y:S01]  /*0000*/  LDC R1, c[0x0][0x28] ;  /* 0x00000a00ff017b82 */ /* 0x000fe20000000800 */
[----:B------:R-:W0:Y:S01]  /*0010*/  S2R R11, SR_TID.X ;  /* 0x00000000000b7919 */ /* 0x000e220000002100 */
[----:B------:R-:W-:Y:S01]  /*0020*/  ELECT P0, URZ, PT ;  /* 0x00000000003f782f */ /* 0x000fe20003800000 */
[----:B------:R-:W-:Y:S01]  /*0030*/  BSSY B0, `(.L_x_0) ;  /* 0x0000010000007945 */ /* 0x000fe20003800000 */
[----:B------:R-:W1:Y:S01]  /*0040*/  S2R R12, SR_CTAID.X ;  /* 0x00000000000c7919 */ /* 0x000e620000002500 */
[--C-:B0-----:R-:W-:Y:S02]  /*0050*/  SHF.R.U32.HI R0, RZ, 0x5, R11.reuse ;  /* 0x00000005ff007819 */ /* 0x101fe4000001160b */
[----:B------:R-:W-:-:S03]  /*0060*/  SHF.R.U32.HI R2, RZ, 0x7, R11 ;  /* 0x00000007ff027819 */ /* 0x000fc6000001160b */
[----:B------:R-:W0:Y:S04]  /*0070*/  SHFL.IDX PT, R3, R0, RZ, 0x1f ;  /* 0x00001fff00037589 */ /* 0x000e2800000e0000 */
[----:B------:R2:W3:Y:S01]  /*0080*/  SHFL.IDX PT, R9, R2, RZ, 0x1f ;  /* 0x00001fff02097589 */ /* 0x0004e200000e0000 */
[----:B0-----:R-:W-:-:S13]  /*0090*/  ISETP.NE.OR P0, PT, R3, RZ, !P0 ;  /* 0x000000ff0300720c */ /* 0x001fda0004705670 */
[----:B-123--:R-:W-:Y:S05]  /*00a0*/  @P0 BRA `(.L_x_1) ;  /* 0x0000000000200947 */ /* 0x00efea0003800000 */
[----:B------:R-:W-:Y:S02]  /*00b0*/  ULDC.64 UR4, c[0x0][0x198] ;  /* 0x0000660000047ab9 */ /* 0x000fe40000000a00 */
[----:B------:R-:W-:Y:S02]  /*00c0*/  UIADD3 UR6, UP0, UR4, 0xf0, URZ ;  /* 0x000000f004067890 */ /* 0x000fe4000ff1e03f */
[----:B------:R-:W-:Y:S02]  /*00d0*/  UIADD3 UR4, UP1, UR4, 0x1f0, URZ ;  /* 0x000001f004047890 */ /* 0x000fe4000ff3e03f */
[----:B------:R-:W-:Y:S02]  /*00e0*/  UIADD3.X UR7, URZ, UR5, URZ, UP0, !UPT ;  /* 0x000000053f077290 */ /* 0x000fe400087fe43f */
[----:B------:R-:W-:-:S07]  /*00f0*/  UIADD3.X UR5, URZ, UR5, URZ, UP1, !UPT ;  /* 0x000000053f057290 */ /* 0x000fce0008ffe43f */
[----:B------:R0:W-:Y:S02]  /*0100*/  UTMACCTL.PF [UR6] ;  /* 0x00000000060079b9 */ /* 0x0001e40008040000 */
[----:B------:R0:W-:Y:S02]  /*0110*/  UTMACCTL.PF [UR4] ;  /* 0x00000000040079b9 */ /* 0x0001e40008040000 */
[----:B0-----:R-:W-:Y:S01]  /*0120*/  NOP ;  /* 0x0000000000007918 */ /* 0x001fe20000000000 */
.L_x_1:
[----:B------:R-:W-:Y:S05]  /*0130*/  BSYNC B0 ;  /* 0x0000000000007941 */ /* 0x000fea0003800000 */
.L_x_0:
[----:B------:R-:W0:Y:S01]  /*0140*/  SHFL.IDX PT, R0, R0, RZ, 0x1f ;  /* 0x00001fff00007589 */ /* 0x000e2200000e0000 */
[----:B------:R-:W-:Y:S02]  /*0150*/  SHF.R.S32.HI R2, RZ, 0x1f, R11 ;  /* 0x0000001fff027819 */ /* 0x000fe4000001140b */
[----:B------:R-:W-:Y:S01]  /*0160*/  I2FP.F32.U32 R6, R12 ;  /* 0x0000000c00067245 */ /* 0x000fe20000201000 */
[----:B------:R-:W1:Y:S01]  /*0170*/  S2R R13, SR_CTAID.Y ;  /* 0x00000000000d7919 */ /* 0x000e620000002600 */
[----:B------:R-:W-:-:S04]  /*0180*/  LEA.HI R2, R2, R11, RZ, 0x7 ;  /* 0x0000000b02027211 */ /* 0x000fc800078f38ff */
[----:B------:R-:W-:-:S05]  /*0190*/  LOP3.LUT R2, R2, 0xffffff80, RZ, 0xc0, !PT ;  /* 0xffffff8002027812 */ /* 0x000fca00078ec0ff */
[----:B------:R-:W-:-:S05]  /*01a0*/  IMAD.IADD R15, R11, 0x1, -R2 ;  /* 0x000000010b0f7824 */ /* 0x000fca00078e0a02 */
[----:B------:R-:W-:-:S04]  /*01b0*/  SHF.R.S32.HI R2, RZ, 0x1f, R15 ;  /* 0x0000001fff027819 */ /* 0x000fc8000001140f */
[----:B------:R-:W-:Y:S02]  /*01c0*/  LEA.HI R2, R2, R15, RZ, 0x3 ;  /* 0x0000000f02027211 */ /* 0x000fe400078f18ff */
[----:B0-----:R-:W-:Y:S02]  /*01d0*/  ISETP.NE.AND P0, PT, R0, RZ, PT ;  /* 0x000000ff0000720c */ /* 0x001fe40003f05270 */
[--C-:B------:R-:W-:Y:S02]  /*01e0*/  SHF.R.S32.HI R4, RZ, 0x3, R2.reuse ;  /* 0x00000003ff047819 */ /* 0x100fe40000011402 */
[----:B------:R-:W-:Y:S02]  /*01f0*/  SHF.R.S32.HI R5, RZ, 0x1f, R2 ;  /* 0x0000001fff057819 */ /* 0x000fe40000011402 */
[----:B------:R-:W-:-:S07]  /*0200*/  SHF.R.S32.HI R7, RZ, 0x1f, R0 ;  /* 0x0000001fff077819 */ /* 0x000fce0000011400 */
[----:B-1----:R-:W-:Y:S05]  /*0210*/  @P0 BRA `(.L_x_2) ;  /* 0x00000004006c0947 */ /* 0x002fea0003800000 */
[----:B------:R-:W-:Y:S01]  /*0220*/  ELECT P0, URZ, PT ;  /* 0x00000000003f782f */ /* 0x000fe20003800000 */
[----:B------:R-:W-:-:S12]  /*0230*/  BSSY B0, `(.L_x_2) ;  /* 0x0000059000007945 */ /* 0x000fd80003800000 */
[----:B------:R-:W-:Y:S05]  /*0240*/  @!P0 BRA `(.L_x_3) ;  /* 0x00000004005c8947 */ /* 0x000fea0003800000 */
[----:B------:R-:W0:Y:S01]  /*0250*/  S2UR UR8, SR_CgaCtaId ;  /* 0x00000000000879c3 */ /* 0x000e220000008800 */
[----:B------:R-:W-:Y:S01]  /*0260*/  UMOV UR4, 0x400 ;  /* 0x0000040000047882 */ /* 0x000fe20000000000 */
[----:B------:R-:W-:Y:S01]  /*0270*/  UMOV UR5, 0x1 ;  /* 0x0000000100057882 */ /* 0x000fe20000000000 */
[----:B------:R-:W-:Y:S02]  /*0280*/  UMOV UR6, 0x2 ;  /* 0x0000000200067882 */ /* 0x000fe40000000000 */
[----:B------:R-:W-:-:S04]  /*0290*/  UIADD3 UR6, -UR6, 0x100000, URZ ;  /* 0x0010000006067890 */ /* 0x000fc8000fffe13f */
[----:B------:R-:W-:Y:S02]  /*02a0*/  USHF.L.U32 UR7, UR6, 0xb, URZ ;  /* 0x0000000b06077899 */ /* 0x000fe4000800063f */
[----:B------:R-:W-:Y:S02]  /*02b0*/  USHF.L.U32 UR6, UR6, 0x1, URZ ;  /* 0x0000000106067899 */ /* 0x000fe4000800063f */
[----:B0-----:R-:W-:Y:S02]  /*02c0*/  ULEA UR8, UR8, UR4, 0x18 ;  /* 0x0000000408087291 */ /* 0x001fe4000f8ec03f */
[----:B------:R-:W-:-:S04]  /*02d0*/  UIADD3 UR4, -UR5, 0x100000, URZ ;  /* 0x0010000005047890 */ /* 0x000fc8000fffe13f */
[----:B------:R-:W-:Y:S02]  /*02e0*/  USHF.L.U32 UR5, UR4, 0xb, URZ ;  /* 0x0000000b04057899 */ /* 0x000fe4000800063f */
[----:B------:R-:W-:Y:S01]  /*02f0*/  USHF.L.U32 UR4, UR4, 0x1, URZ ;  /* 0x0000000104047899 */ /* 0x000fe2000800063f */
[----:B------:R-:W0:Y:S11]  /*0300*/  FENCE.VIEW.ASYNC.S ;  /* 0x00000000000073c6 */ /* 0x000e360000000000 */
[----:B0-----:R0:W1:Y:S01]  /*0310*/  SYNCS.EXCH.64 URZ, [UR8+0x37800], UR4 ;  /* 0x03780004083f75b2 */ /* 0x0010620008000100 */
[----:B------:R0:W2:Y:S01]  /*0320*/  SYNCS.EXCH.64 URZ, [UR8+0x37928], UR6 ;  /* 0x03792806083f75b2 */ /* 0x0000a20008000100 */
[----:B------:R0:W3:Y:S01]  /*0330*/  SYNCS.EXCH.64 URZ, [UR8+0x37808], UR4 ;  /* 0x03780804083f75b2 */ /* 0x0000e20008000100 */
[----:B------:R0:W4:Y:S01]  /*0340*/  SYNCS.EXCH.64 URZ, [UR8+0x37930], UR6 ;  /* 0x03793006083f75b2 */ /* 0x0001220008000100 */
[----:B------:R0:W0:Y:S01]  /*0350*/  SYNCS.EXCH.64 URZ, [UR8+0x37810], UR4 ;  /* 0x03781004083f75b2 */ /* 0x0000220008000100 */
        /* <DEDUP_REMOVED lines=69> */
[----:B-1234-:R-:W-:Y:S01]  /*07b0*/  NOP ;  /* 0x0000000000007918 */ /* 0x01efe20000000000 */
.L_x_3:
[----:B0-----:R-:W-:Y:S05]  /*07c0*/  BSYNC B0 ;  /* 0x0000000000007941 */ /* 0x001fea0003800000 */
.L_x_2:
[----:B------:R-:W-:Y:S01]  /*07d0*/  ULDC UR4, c[0x0][0x150] ;  /* 0x0000540000047ab9 */ /* 0x000fe20000000800 */
[----:B------:R-:W-:Y:S01]  /*07e0*/  LEA.HI R5, R5, R4, RZ, 0x2 ;  /* 0x0000000405057211 */ /* 0x000fe200078f10ff */
[----:B------:R-:W-:Y:S01]  /*07f0*/  FMUL R6, R6, UR4 ;  /* 0x0000000406067c20 */ /* 0x000fe20008400000 */
[----:B------:R-:W-:Y:S01]  /*0800*/  LEA.HI R7, R7, R0, RZ, 0x2 ;  /* 0x0000000007077211 */ /* 0x000fe200078f10ff */
[----:B------:R-:W-:Y:S01]  /*0810*/  ULDC UR4, c[0x0][0x154] ;  /* 0x0000550000047ab9 */ /* 0x000fe20000000800 */
[----:B------:R-:W-:Y:S01]  /*0820*/  LOP3.LUT R5, R5, 0xfffffffc, RZ, 0xc0, !PT ;  /* 0xfffffffc05057812 */ /* 0x000fe200078ec0ff */
[----:B------:R-:W0:Y:S01]  /*0830*/  LDC R10, c[0x0][0x140] ;  /* 0x00005000ff0a7b82 */ /* 0x000e220000000800 */
[----:B------:R-:W-:Y:S01]  /*0840*/  LOP3.LUT R7, R7, 0x3ffffffc, RZ, 0xc0, !PT ;  /* 0x3ffffffc07077812 */ /* 0x000fe200078ec0ff */
[----:B------:R-:W1:Y:S01]  /*0850*/  F2I.U32.TRUNC.NTZ R6, R6 ;  /* 0x0000000600067305 */ /* 0x000e62000020f000 */
[----:B------:R-:W-:Y:S01]  /*0860*/  I2FP.F32.U32 R2, R13 ;  /* 0x0000000d00027245 */ /* 0x000fe20000201000 */
[----:B------:R-:W-:Y:S01]  /*0870*/  IMAD.IADD R5, R4, 0x1, -R5 ;  /* 0x0000000104057824 */ /* 0x000fe200078e0a05 */
[----:B------:R-:W-:Y:S01]  /*0880*/  LOP3.LUT P0, RZ, R15, 0x7, RZ, 0xc0, !PT ;  /* 0x000000070fff7812 */ /* 0x000fe2000780c0ff */
[----:B------:R-:W-:Y:S01]  /*0890*/  IMAD.IADD R0, R0, 0x1, -R7 ;  /* 0x0000000100007824 */ /* 0x000fe200078e0a07 */
[----:B------:R-:W-:Y:S01]  /*08a0*/  ISETP.NE.AND P3, PT, R9, 0x1, PT ;  /* 0x000000010900780c */ /* 0x000fe20003f65270 */
[----:B------:R-:W-:Y:S01]  /*08b0*/  FMUL R8, R2, UR4 ;  /* 0x0000000402087c20 */ /* 0x000fe20008400000 */
[----:B------:R-:W-:Y:S01]  /*08c0*/  ULDC UR4, c[0x0][0x144] ;  /* 0x0000510000047ab9 */ /* 0x000fe20000000800 */
[----:B------:R-:W-:Y:S01]  /*08d0*/  IMAD R5, R0, 0x4, R5 ;  /* 0x0000000400057824 */ /* 0x000fe200078e0205 */
[----:B------:R-:W-:Y:S01]  /*08e0*/  NOP ;  /* 0x0000000000007918 */ /* 0x000fe20000000000 */
[----:B------:R-:W-:-:S02]  /*08f0*/  NOP ;  /* 0x0000000000007918 */ /* 0x000fc40000000000 */
[----:B------:R-:W2:Y:S01]  /*0900*/  F2I.U32.TRUNC.NTZ R8, R8 ;  /* 0x0000000800087305 */ /* 0x000ea2000020f000 */
[C---:B------:R-:W-:Y:S01]  /*0910*/  LEA.HI R0, R5.reuse, R5, RZ, 0x1 ;  /* 0x0000000505007211 */ /* 0x040fe200078f08ff */
[C---:B------:R-:W-:Y:S02]  /*0920*/  IMAD.SHL.U32 R2, R5.reuse, 0x4, RZ ;  /* 0x0000000405027824 */ /* 0x040fe400078e00ff */
[----:B-1----:R-:W-:Y:S01]  /*0930*/  IMAD.MOV R7, RZ, RZ, -R6 ;  /* 0x000000ffff077224 */ /* 0x002fe200078e0a06 */
[----:B------:R-:W-:Y:S02]  /*0940*/  LOP3.LUT R0, R0, 0xfffffffe, RZ, 0xc0, !PT ;  /* 0xfffffffe00007812 */ /* 0x000fe400078ec0ff */
[----:B------:R-:W-:Y:S01]  /*0950*/  LOP3.LUT R2, R5, 0xc, R2, 0x78, !PT ;  /* 0x0000000c05027812 */ /* 0x000fe200078e7802 */
[----:B------:R-:W-:Y:S01]  /*0960*/  IMAD R7, R7, UR4, R12 ;  /* 0x0000000407077c24 */ /* 0x000fe2000f8e020c */
[----:B------:R-:W-:Y:S01]  /*0970*/  ULDC UR4, c[0x0][0x148] ;  /* 0x0000520000047ab9 */ /* 0x000fe20000000800 */
[----:B------:R-:W-:Y:S01]  /*0980*/  IMAD.IADD R0, R5, 0x1, -R0 ;  /* 0x0000000105007824 */ /* 0x000fe200078e0a00 */
[----:B0-----:R-:W-:-:S02]  /*0990*/  ISETP.EQ.U32.AND P1, PT, R10, 0x1, PT ;  /* 0x000000010a00780c */ /* 0x001fc40003f22070 */
[----:B------:R-:W-:Y:S02]  /*09a0*/  ISETP.LT.U32.AND P0, PT, R2, 0x2, !P0 ;  /* 0x000000020200780c */ /* 0x000fe40004701070 */
[----:B------:R-:W-:Y:S01]  /*09b0*/  ISETP.NE.AND P4, PT, R0, R7, PT ;  /* 0x000000070000720c */ /* 0x000fe20003f85270 */
[----:B--2---:R-:W-:Y:S01]  /*09c0*/  IMAD.MOV R6, RZ, RZ, -R8 ;  /* 0x000000ffff067224 */ /* 0x004fe200078e0a08 */
[----:B------:R-:W-:-:S03]  /*09d0*/  SHF.R.S32.HI R0, RZ, 0x1f, R3 ;  /* 0x0000001fff007819 */ /* 0x000fc60000011403 */
[----:B------:R-:W-:Y:S01]  /*09e0*/  IMAD R5, R6, UR4, R13 ;  /* 0x0000000406057c24 */ /* 0x000fe2000f8e020d */
[----:B------:R-:W-:-:S04]  /*09f0*/  LEA.HI R0, R0, R3, RZ, 0x2 ;  /* 0x0000000300007211 */ /* 0x000fc800078f10ff */
[----:B------:R-:W-:-:S03]  /*0a00*/  LOP3.LUT R0, R0, 0xfffffffc, RZ, 0xc0, !PT ;  /* 0xfffffffc00007812 */ /* 0x000fc600078ec0ff */
[----:B------:R-:W-:Y:S02]  /*0a10*/  @P4 LEA.HI R4, R2, R2, RZ, 0x1 ;  /* 0x0000000202044211 */ /* 0x000fe400078f08ff */
[----:B------:R-:W-:Y:S02]  /*0a20*/  IMAD.IADD R8, R3, 0x1, -R0 ;  /* 0x0000000103087824 */ /* 0x000fe400078e0a00 */
[----:B------:R-:W-:-:S03]  /*0a30*/  @P4 SHF.R.S32.HI R4, RZ, 0x1, R4 ;  /* 0x00000001ff044819 */ /* 0x000fc60000011404 */
[----:B------:R-:W-:Y:S02]  /*0a40*/  LOP3.LUT P2, RZ, R9, R8, RZ, 0xfc, !PT ;  /* 0x0000000809ff7212 */ /* 0x000fe4000784fcff */
[----:B------:R-:W-:Y:S01]  /*0a50*/  @P4 ISETP.NE.AND P5, PT, R4, R5, PT ;  /* 0x000000050400420c */ /* 0x000fe20003fa5270 */
[----:B------:R-:W-:Y:S01]  /*0a60*/  IMAD.MOV.U32 R4, RZ, RZ, 0x1 ;  /* 0x00000001ff047424 */ /* 0x000fe200078e00ff */
[----:B------:R-:W-:Y:S02]  /*0a70*/  SEL R3, RZ, 0x1, P2 ;  /* 0x00000001ff037807 */ /* 0x000fe40001000000 */
[----:B------:R-:W-:Y:S02]  /*0a80*/  SEL R5, RZ, 0x1, !P0 ;  /* 0x00000001ff057807 */ /* 0x000fe40004000000 */
[----:B------:R-:W-:Y:S02]  /*0a90*/  @P4 SEL R4, RZ, 0x1, P5 ;  /* 0x00000001ff044807 */ /* 0x000fe40002800000 */
[----:B------:R-:W-:-:S02]  /*0aa0*/  SEL R3, R3, 0x2, P3 ;  /* 0x0000000203037807 */ /* 0x000fc40001800000 */
[----:B------:R-:W-:Y:S01]  /*0ab0*/  LOP3.LUT R4, R4, R5, RZ, 0xc0, !PT ;  /* 0x0000000504047212 */ /* 0x000fe200078ec0ff */
[----:B------:R-:W-:Y:S06]  /*0ac0*/  @!P1 BRA `(.L_x_4) ;  /* 0x0000000000089947 */ /* 0x000fec0003800000 */
[----:B------:R-:W-:Y:S01]  /*0ad0*/  UCGABAR_ARV ;  /* 0x00000000000079c7 */ /* 0x000fe20008000000 */
[----:B------:R-:W-:Y:S05]  /*0ae0*/  BRA `(.L_x_5) ;  /* 0x0000000000047947 */ /* 0x000fea0003800000 */
.L_x_4:
[----:B------:R-:W-:Y:S01]  /*0af0*/  NOP ;  /* 0x0000000000007918 */ /* 0x000fe20000000000 */
.L_x_5:
[----:B------:R-:W-:Y:S01]  /*0b00*/  ULDC.64 UR4, c[0x0][0x598] ;  /* 0x0001660000047ab9 */ /* 0x000fe20000000a00 */
[----:B------:R-:W-:Y:S01]  /*0b10*/  ULDC.64 UR12, c[0x0][0x208] ;  /* 0x00008200000c7ab9 */ /* 0x000fe20000000a00 */
[----:B------:R-:W-:-:S04]  /*0b20*/  ISETP.NE.U32.AND P0, PT, RZ, UR4, PT ;  /* 0x00000004ff007c0c */ /* 0x000fc8000bf05070 */
[----:B------:R-:W-:-:S13]  /*0b30*/  ISETP.NE.AND.EX P0, PT, RZ, UR5, PT, P0 ;  /* 0x00000005ff007c0c */ /* 0x000fda000bf05300 */
[----:B------:R-:W-:Y:S05]  /*0b40*/  @!P0 BRA `(.L_x_6) ;  /* 0x00000000001c8947 */ /* 0x000fea0003800000 */
[----:B------:R-:W0:Y:S02]  /*0b50*/  LDC.64 R6, c[0x0][0x598] ;  /* 0x00016600ff067b82 */ /* 0x000e240000000a00 */
[----:B0-----:R-:W2:Y:S02]  /*0b60*/  LDG.E.64 R6, desc[UR12][R6.64] ;  /* 0x0000000c06067981 */ /* 0x001ea4000c1e1b00 */
[----:B--2---:R-:W-:-:S04]  /*0b70*/  ISETP.NE.U32.AND P0, PT, R6, RZ, PT ;  /* 0x000000ff0600720c */ /* 0x004fc80003f05070 */
[----:B------:R-:W-:-:S13]  /*0b80*/  ISETP.NE.AND.EX P0, PT, R7, RZ, PT, P0 ;  /* 0x000000ff0700720c */ /* 0x000fda0003f05300 */
[----:B------:R-:W-:Y:S05]  /*0b90*/  @!P0 BRA `(.L_x_6) ;  /* 0x0000000000088947 */ /* 0x000fea0003800000 */
[----:B------:R0:W5:Y:S01]  /*0ba0*/  LD.E R0, desc[UR12][R6.64] ;  /* 0x0000000c06007980 */ /* 0x000162000c101900 */
[----:B------:R-:W-:Y:S05]  /*0bb0*/  BRA `(.L_x_7) ;  /* 0x0000000000207947 */ /* 0x000fea0003800000 */
.L_x_6:
[----:B------:R-:W-:Y:S02]  /*0bc0*/  ULDC.64 UR4, c[0x0][0x588] ;  /* 0x0001620000047ab9 */ /* 0x000fe40000000a00 */
[----:B------:R-:W-:-:S04]  /*0bd0*/  ISETP.NE.U32.AND P0, PT, RZ, UR4, PT ;  /* 0x00000004ff007c0c */ /* 0x000fc8000bf05070 */
[----:B------:R-:W-:-:S13]  /*0be0*/  ISETP.NE.AND.EX P0, PT, RZ, UR5, PT, P0 ;  /* 0x00000005ff007c0c */ /* 0x000fda000bf05300 */
[----:B------:R-:W-:Y:S05]  /*0bf0*/  @!P0 BRA `(.L_x_8) ;  /* 0x00000000000c8947 */ /* 0x000fea0003800000 */
[----:B------:R-:W0:Y:S02]  /*0c00*/  LDC.64 R6, c[0x0][0x588] ;  /* 0x00016200ff067b82 */ /* 0x000e240000000a00 */
[----:B0-----:R1:W5:Y:S01]  /*0c10*/  LDG.E R0, desc[UR12][R6.64] ;  /* 0x0000000c06007981 */ /* 0x001362000c1e1900 */
[----:B------:R-:W-:Y:S05]  /*0c20*/  BRA `(.L_x_7) ;  /* 0x0000000000047947 */ /* 0x000fea0003800000 */
.L_x_8:
[----:B------:R-:W2:Y:S02]  /*0c30*/  LDC R0, c[0x0][0x580] ;  /* 0x00016000ff007b82 */ /* 0x000ea40000000800 */
.L_x_7:
[----:B------:R-:W-:Y:S02]  /*0c40*/  ULDC.64 UR4, c[0x0][0x5a0] ;  /* 0x0001680000047ab9 */ /* 0x000fe40000000a00 */
[----:B------:R-:W-:-:S04]  /*0c50*/  ISETP.NE.U32.AND P0, PT, RZ, UR4, PT ;  /* 0x00000004ff007c0c */ /* 0x000fc8000bf05070 */
[----:B------:R-:W-:-:S13]  /*0c60*/  ISETP.NE.AND.EX P0, PT, RZ, UR5, PT, P0 ;  /* 0x00000005ff007c0c */ /* 0x000fda000bf05300 */
[----:B------:R-:W-:Y:S05]  /*0c70*/  @!P0 BRA `(.L_x_9) ;  /* 0x00000000001c8947 */ /* 0x000fea0003800000 */
[----:B01----:R-:W0:Y:S02]  /*0c80*/  LDC.64 R6, c[0x0][0x5a0] ;  /* 0x00016800ff067b82 */ /* 0x003e240000000a00 */
[----:B0-----:R-:W3:Y:S02]  /*0c90*/  LDG.E.64 R6, desc[UR12][R6.64] ;  /* 0x0000000c06067981 */ /* 0x001ee4000c1e1b00 */
[----:B---3--:R-:W-:-:S04]  /*0ca0*/  ISETP.NE.U32.AND P0, PT, R6, RZ, PT ;  /* 0x000000ff0600720c */ /* 0x008fc80003f05070 */
[----:B------:R-:W-:-:S13]  /*0cb0*/  ISETP.NE.AND.EX P0, PT, R7, RZ, PT, P0 ;  /* 0x000000ff0700720c */ /* 0x000fda0003f05300 */
[----:B------:R-:W-:Y:S05]  /*0cc0*/  @!P0 BRA `(.L_x_9) ;  /* 0x0000000000088947 */ /* 0x000fea0003800000 */
[----:B------:R0:W5:Y:S01]  /*0cd0*/  LD.E R6, desc[UR12][R6.64] ;  /* 0x0000000c06067980 */ /* 0x000162000c101900 */
[----:B------:R-:W-:Y:S05]  /*0ce0*/  BRA `(.L_x_10) ;  /* 0x0000000000207947 */ /* 0x000fea0003800000 */
.L_x_9:
[----:B------:R-:W-:Y:S02]  /*0cf0*/  ULDC.64 UR4, c[0x0][0x590] ;  /* 0x0001640000047ab9 */ /* 0x000fe40000000a00 */
[----:B------:R-:W-:-:S04]  /*0d00*/  ISETP.NE.U32.AND P0, PT, RZ, UR4, PT ;  /* 0x00000004ff007c0c */ /* 0x000fc8000bf05070 */
[----:B------:R-:W-:-:S13]  /*0d10*/  ISETP.NE.AND.EX P0, PT, RZ, UR5, PT, P0 ;  /* 0x00000005ff007c0c */ /* 0x000fda000bf05300 */
[----:B------:R-:W-:Y:S05]  /*0d20*/  @!P0 BRA `(.L_x_11) ;  /* 0x00000000000c8947 */ /* 0x000fea0003800000 */
[----:B01----:R-:W0:Y:S02]  /*0d30*/  LDC.64 R6, c[0x0][0x590] ;  /* 0x00016400ff067b82 */ /* 0x003e240000000a00 */
[----:B0-----:R1:W5:Y:S01]  /*0d40*/  LDG.E R6, desc[UR12][R6.64] ;  /* 0x0000000c06067981 */ /* 0x001362000c1e1900 */
[----:B------:R-:W-:Y:S05]  /*0d50*/  BRA `(.L_x_10) ;  /* 0x0000000000047947 */ /* 0x000fea0003800000 */
.L_x_11:
[----:B01----:R-:W3:Y:S02]  /*0d60*/  LDC R6, c[0x0][0x584] ;  /* 0x00016100ff067b82 */ /* 0x003ee40000000800 */
.L_x_10:
[----:B------:R-:W4:Y:S08]  /*0d70*/  LDC R5, c[0x0][0x3c4] ;  /* 0x0000f100ff057b82 */ /* 0x000f300000000800 */
[----:B------:R-:W2:Y:S01]  /*0d80*/  LDC.64 R16, c[0x0][0x3c8] ;  /* 0x0000f200ff107b82 */ /* 0x000ea20000000a00 */
[----:B----4-:R-:W-:-:S05]  /*0d90*/  VIADD R5, R5, 0x1f ;  /* 0x0000001f05057836 */ /* 0x010fca0000000000 */
[----:B------:R-:W-:-:S04]  /*0da0*/  SHF.R.S32.HI R10, RZ, 0x1f, R5 ;  /* 0x0000001fff0a7819 */ /* 0x000fc80000011405 */
[----:B------:R-:W-:-:S04]  /*0db0*/  LEA.HI R10, R10, R5, RZ, 0x5 ;  /* 0x000000050a0a7211 */ /* 0x000fc800078f28ff */
[----:B01----:R-:W-:-:S05]  /*0dc0*/  SHF.R.S32.HI R7, RZ, 0x5, R10 ;  /* 0x00000005ff077819 */ /* 0x003fca000001140a */
[----:B--2---:R-:W-:-:S04]  /*0dd0*/  IMAD R10, R7, R16, RZ ;  /* 0x00000010070a7224 */ /* 0x004fc800078e02ff */
[----:B------:R-:W-:Y:S01]  /*0de0*/  IMAD R5, R10, R17, RZ ;  /* 0x000000110a057224 */ /* 0x000fe200078e02ff */
[----:B------:R-:W-:Y:S06]  /*0df0*/  @!P1 BRA `(.L_x_12) ;  /* 0x00000000000c9947 */ /* 0x000fec0003800000 */
[----:B------:R-:W-:Y:S01]  /*0e00*/  UCGABAR_WAIT ;  /* 0x0000000000007dc7 */ /* 0x000fe20008000000 */
[----:B------:R-:W-:Y:S01]  /*0e10*/  CCTL.IVALL ;  /* 0x00000000ff00798f */ /* 0x000fe20002000000 */
[----:B------:R-:W-:Y:S05]  /*0e20*/  BRA `(.L_x_13) ;  /* 0x0000000000047947 */ /* 0x000fea0003800000 */
.L_x_12:
[----:B------:R-:W-:Y:S06]  /*0e30*/  BAR.SYNC.DEFER_BLOCKING 0x0 ;  /* 0x0000000000007b1d */ /* 0x000fec0000010000 */
.L_x_13:
[----:B------:R-:W-:-:S13]  /*0e40*/  ISETP.NE.AND P0, PT, R9, RZ, PT ;  /* 0x000000ff0900720c */ /* 0x000fda0003f05270 */
[----:B------:R-:W-:Y:S05]  /*0e50*/  @!P0 BRA `(.L_x_14) ;  /* 0x0000005000408947 */ /* 0x000fea0003800000 */
[----:B------:R-:W-:-:S13]  /*0e60*/  ISETP.NE.AND P0, PT, R9, 0x1, PT ;  /* 0x000000010900780c */ /* 0x000fda0003f05270 */
[----:B------:R-:W-:Y:S05]  /*0e70*/  @P0 EXIT ;  /* 0x000000000000094d */ /* 0x000fea0003800000 */
[----:B------:R-:W-:Y:S01]  /*0e80*/  ISETP.GE.AND P0, PT, R5, 0x1, PT ;  /* 0x000000010500780c */ /* 0x000fe20003f06270 */
[----:B------:R-:W-:Y:S01]  /*0e90*/  UMOV UR4, URZ ;  /* 0x0000003f00047c82 */ /* 0x000fe20008000000 */
[----:B------:R-:W-:Y:S02]  /*0ea0*/  CS2R R86, SRZ ;  /* 0x0000000000567805 */ /* 0x000fe4000001ff00 */
[----:B------:R-:W-:Y:S02]  /*0eb0*/  CS2R R24, SRZ ;  /* 0x0000000000187805 */ /* 0x000fe4000001ff00 */
[----:B------:R-:W-:Y:S02]  /*0ec0*/  CS2R R26, SRZ ;  /* 0x00000000001a7805 */ /* 0x000fe4000001ff00 */
[----:B------:R-:W-:Y:S02]  /*0ed0*/  CS2R R28, SRZ ;  /* 0x00000000001c7805 */ /* 0x000fe4000001ff00 */
[----:B------:R-:W-:-:S02]  /*0ee0*/  CS2R R30, SRZ ;  /* 0x00000000001e7805 */ /* 0x000fc4000001ff00 */
[----:B------:R-:W-:Y:S02]  /*0ef0*/  CS2R R32, SRZ ;  /* 0x0000000000207805 */ /* 0x000fe4000001ff00 */
        /* <DEDUP_REMOVED lines=25> */
[----:B------:R-:W-:Y:S01]  /*1090*/  CS2R R84, SRZ ;  /* 0x0000000000547805 */ /* 0x000fe2000001ff00 */
[----:B------:R-:W-:Y:S06]  /*10a0*/  @!P0 BRA `(.L_x_15) ;  /* 0x0000000000648947 */ /* 0x000fec0003800000 */
[----:B------:R-:W-:-:S04]  /*10b0*/  LOP3.LUT R7, R3, 0x1, RZ, 0xfc, !PT ;  /* 0x0000000103077812 */ /* 0x000fc800078efcff */
[----:B------:R-:W-:-:S13]  /*10c0*/  ISETP.NE.AND P0, PT, R7, 0x3, PT ;  /* 0x000000030700780c */ /* 0x000fda0003f05270 */
[----:B------:R-:W-:Y:S05]  /*10d0*/  @!P0 BRA `(.L_x_16) ;  /* 0x0000000000048947 */ /* 0x000fea0003800000 */
[----:B------:R-:W-:Y:S01]  /*10e0*/  BPT.TRAP 0x1 ;  /* 0x000000040000795c */ /* 0x000fe20000300000 */
.L_x_16:
[----:B------:R-:W0:Y:S01]  /*10f0*/  S2UR UR5, SR_CgaCtaId ;  /* 0x00000000000579c3 */ /* 0x000e220000008800 */
[----:B------:R-:W-:Y:S01]  /*1100*/  SHF.L.U32 R7, RZ, 0x1f, RZ ;  /* 0x0000001fff077819 */ /* 0x000fe200000006ff */
[----:B------:R-:W-:Y:S02]  /*1110*/  UMOV UR4, 0x400 ;  /* 0x0000040000047882 */ /* 0x000fe40000000000 */
[----:B0-----:R-:W-:-:S12]  /*1120*/  ULEA UR4, UR5, UR4, 0x18 ;  /* 0x0000000405047291 */ /* 0x001fd8000f8ec03f */
.L_x_17:
[----:B0-----:R-:W-:-:S04]  /*1130*/  IMAD.U32 R8, RZ, RZ, UR4 ;  /* 0x00000004ff087e24 */ /* 0x001fc8000f8e00ff */
[----:B------:R0:W1:Y:S03]  /*1140*/  SYNCS.PHASECHK.TRANS64.TRYWAIT P0, [R8+URZ+0x37800], R7 ;  /* 0x03780007080075a7 */ /* 0x000066000800017f */
[----:B-1----:R-:W-:Y:S05]  /*1150*/  @!P0 NANOSLEEP.SYNCS 0x989680 ;  /* 0x009896800000895d */ /* 0x002fea0003900000 */
[----:B------:R-:W1:Y:S02]  /*1160*/  @!P0 SYNCS.PHASECHK.TRANS64 P0, [R8+URZ+0x37800], R7 ;  /* 0x03780007080085a7 */ /* 0x000e64000800007f */
[----:B-1----:R-:W-:Y:S05]  /*1170*/  @!P0 BRA `(.L_x_17) ;  /* 0xfffffffc00ec8947 */ /* 0x002fea000383ffff */
[----:B------:R-:W-:Y:S01]  /*1180*/  UIADD3 UR5, UR4, 0x12800, URZ ;  /* 0x0001280004057890 */ /* 0x000fe2000fffe03f */
[----:B------:R-:W-:Y:S01]  /*1190*/  WARPGROUP.ARRIVE ;  /* 0x00000000000079c5 */ /* 0x000fe20000000000 */
[----:B------:R-:W-:Y:S02]  /*11a0*/  USHF.R.U32.HI UR4, URZ, 0x4, UR4 ;  /* 0x000000043f047899 */ /* 0x000fe40008011604 */
[----:B------:R-:W-:Y:S02]  /*11b0*/  USHF.R.U32.HI UR5, URZ, 0x4, UR5 ;  /* 0x000000043f057899 */ /* 0x000fe40008011605 */
[----:B------:R-:W-:Y:S02]  /*11c0*/  ULOP3.LUT UR4, UR4, 0x3fff, URZ, 0xc0, !UPT ;  /* 0x00003fff04047892 */ /* 0x000fe4000f8ec03f */
[----:B------:R-:W-:Y:S02]  /*11d0*/  ULOP3.LUT UR5, UR5, 0x3fff, URZ, 0xc0, !UPT ;  /* 0x00003fff05057892 */ /* 0x000fe4000f8ec03f */
[----:B------:R-:W-:-:S02]  /*11e0*/  ULOP3.LUT UR4, UR4, 0x10000, URZ, 0xfc, !UPT ;  /* 0x0001000004047892 */ /* 0x000fc4000f8efc3f */
[----:B------:R-:W-:Y:S01]  /*11f0*/  ULOP3.LUT UR6, UR5, 0x10000, URZ, 0xfc, !UPT ;  /* 0x0001000005067892 */ /* 0x000fe2000f8efc3f */
[----:B------:R-:W-:Y:S02]  /*1200*/  UMOV UR7, 0xc0000010 ;  /* 0xc000001000077882 */ /* 0x000fe40000000000 */
[----:B------:R-:W-:-:S06]  /*1210*/  UMOV UR5, 0xc0000010 ;  /* 0xc000001000057882 */ /* 0x000fcc0000000000 */
[----:B------:R-:W-:Y:S01]  /*1220*/  QGMMA.64x128x32.F32.E4M3.E4M3 R24, gdesc[UR4], RZ, !UPT, gsb0 ;  /* 0x01e00000041879f3 */ /* 0x000fe2000c0008ff */
[----:B------:R-:W-:-:S05]  /*1230*/  UMOV UR4, 0x1 ;  /* 0x0000000100047882 */ /* 0x000fca0000000000 */
.L_x_15:
[----:B0-----:R-:W-:-:S05]  /*1240*/  VIMNMX R8, R5, 0x1, PT ;  /* 0x0000000105087848 */ /* 0x001fca0003fe0100 */
[----:B------:R-:W-:-:S05]  /*1250*/  IMAD.IADD R7, R5, 0x1, -R8 ;  /* 0x0000000105077824 */ /* 0x000fca00078e0a08 */
[----:B------:R-:W-:-:S13]  /*1260*/  ISETP.GE.AND P0, PT, R7, 0x1, PT ;  /* 0x000000010700780c */ /* 0x000fda0003f06270 */
[----:B------:R-:W-:Y:S05]  /*1270*/  @!P0 BRA `(.L_x_18) ;  /* 0x0000000000d88947 */ /* 0x000fea0003800000 */
[----:B------:R-:W0:Y:S01]  /*1280*/  S2UR UR6, SR_CgaCtaId ;  /* 0x00000000000679c3 */ /* 0x000e220000008800 */
[----:B------:R-:W-:Y:S01]  /*1290*/  UMOV UR5, 0x400 ;  /* 0x0000040000057882 */ /* 0x000fe20000000000 */
[----:B------:R-:W-:Y:S01]  /*12a0*/  LOP3.LUT R13, R3, 0x1, RZ, 0xfc, !PT ;  /* 0x00000001030d7812 */ /* 0x000fe200078efcff */
[----:B------:R-:W-:Y:S01]  /*12b0*/  IMAD.MOV.U32 R12, RZ, RZ, RZ ;  /* 0x000000ffff0c7224 */ /* 0x000fe200078e00ff */
[----:B------:R-:W-:Y:S01]  /*12c0*/  UISETP.NE.U32.AND UP0, UPT, UR4, URZ, UPT ;  /* 0x0000003f0400728c */ /* 0x000fe2000bf05070 */
[----:B------:R-:W-:Y:S02]  /*12d0*/  IMAD.MOV.U32 R8, RZ, RZ, R7 ;  /* 0x000000ffff087224 */ /* 0x000fe400078e0007 */
[----:B------:R-:W-:Y:S01]  /*12e0*/  IMAD.MOV.U32 R9, RZ, RZ, RZ ;  /* 0x000000ffff097224 */ /* 0x000fe200078e00ff */
[----:B0-----:R-:W-:-:S04]  /*12f0*/  ULEA UR5, UR6, UR5, 0x18 ;  /* 0x0000000506057291 */ /* 0x001fc8000f8ec03f */
[----:B------:R-:W-:Y:S02]  /*1300*/  UIADD3 UR7, UR5, 0x12800, URZ ;  /* 0x0001280005077890 */ /* 0x000fe4000fffe03f */
[----:B------:R-:W-:Y:S02]  /*1310*/  USHF.R.U32.HI UR6, URZ, 0x4, UR5 ;  /* 0x000000043f067899 */ /* 0x000fe40008011605 */
[----:B------:R-:W-:Y:S02]  /*1320*/  USHF.R.U32.HI UR7, URZ, 0x4, UR7 ;  /* 0x000000043f077899 */ /* 0x000fe40008011607 */
[----:B------:R-:W-:Y:S02]  /*1330*/  ULOP3.LUT UR6, UR6, 0x3fff, URZ, 0xc0, !UPT ;  /* 0x00003fff06067892 */ /* 0x000fe4000f8ec03f */
[----:B------:R-:W-:Y:S02]  /*1340*/  ULOP3.LUT UR7, UR7, 0x3fff, URZ, 0xc0, !UPT ;  /* 0x00003fff07077892 */ /* 0x000fe4000f8ec03f */
[----:B------:R-:W-:-:S02]  /*1350*/  ULOP3.LUT UR6, UR6, 0x10000, URZ, 0xfc, !UPT ;  /* 0x0001000006067892 */ /* 0x000fc4000f8efc3f */
[----:B------:R-:W-:-:S12]  /*1360*/  ULOP3.LUT UR7, UR7, 0x10000, URZ, 0xfc, !UPT ;  /* 0x0001000007077892 */ /* 0x000fd8000f8efc3f */
.L_x_23:
[----:B------:R-:W-:-:S13]  /*1370*/  ISETP.NE.AND P1, PT, R13, 0x3, PT ;  /* 0x000000030d00780c */ /* 0x000fda0003f25270 */
[----:B------:R-:W-:Y:S05]  /*1380*/  @!P1 BRA `(.L_x_19) ;  /* 0x0000000000049947 */ /* 0x000fea0003800000 */
[----:B------:R-:W-:Y:S01]  /*1390*/  BPT.TRAP 0x1 ;  /* 0x000000040000795c */ /* 0x000fe20000300000 */
.L_x_19:
[----:B------:R-:W-:Y:S01]  /*13a0*/  SHF.L.U32 R10, R12, 0x1f, RZ ;  /* 0x0000001f0c0a7819 */ /* 0x000fe200000006ff */
[----:B------:R-:W-:-:S12]  /*13b0*/  ULEA UR8, UR4, UR5, 0x3 ;  /* 0x0000000504087291 */ /* 0x000fd8000f8e183f */
.L_x_20:
[----:B0-----:R-:W-:-:S04]  /*13c0*/  IMAD.U32 R11, RZ, RZ, UR8 ;  /* 0x00000008ff0b7e24 */ /* 0x001fc8000f8e00ff */
[----:B------:R0:W1:Y:S03]  /*13d0*/  SYNCS.PHASECHK.TRANS64.TRYWAIT P0, [R11+URZ+0x37800], R10 ;  /* 0x0378000a0b0075a7 */ /* 0x000066000800017f */
[----:B-1----:R-:W-:Y:S05]  /*13e0*/  @!P0 NANOSLEEP.SYNCS 0x989680 ;  /* 0x009896800000895d */ /* 0x002fea0003900000 */
[----:B------:R-:W1:Y:S02]  /*13f0*/  @!P0 SYNCS.PHASECHK.TRANS64 P0, [R11+URZ+0x37800], R10 ;  /* 0x0378000a0b0085a7 */ /* 0x000e64000800007f */
[----:B-1----:R-:W-:Y:S05]  /*1400*/  @!P0 BRA `(.L_x_20) ;  /* 0xfffffffc00ec8947 */ /* 0x002fea000383ffff */
[----:B------:R-:W-:Y:S01]  /*1410*/  ULEA UR8, UR4, UR6, 0x7 ;  /* 0x0000000604087291 */ /* 0x000fe2000f8e383f */
[----:B------:R-:W-:Y:S01]  /*1420*/  WARPGROUP.ARRIVE ;  /* 0x00000000000079c5 */ /* 0x000fe20000000000 */
[----:B------:R-:W-:Y:S01]  /*1430*/  ULEA UR10, UR4, UR7, 0x8 ;  /* 0x00000007040a7291 */ /* 0x000fe2000f8e403f */
[----:B------:R-:W-:Y:S01]  /*1440*/  UMOV UR9, 0xc0000010 ;  /* 0xc000001000097882 */ /* 0x000fe20000000000 */
[----:B------:R-:W-:-:S07]  /*1450*/  UMOV UR11, 0xc0000010 ;  /* 0xc0000010000b7882 */ /* 0x000fce0000000000 */
[----:B------:R-:W-:Y:S03]  /*1460*/  QGMMA.64x128x32.F32.E4M3.E4M3 R24, gdesc[UR8], R24, UP0, gsb0 ;  /* 0x01e00000081879f3 */ /* 0x000fe6000b800818 */
[----:B------:R-:W-:Y:S02]  /*1470*/  WARPGROUP.DEPBAR.LE gsb0, 0x1 ;  /* 0x00008000000079c5 */ /* 0x000fe40000010100 */
[----:B------:R-:W-:Y:S05]  /*1480*/  @!P1 BRA `(.L_x_21) ;  /* 0x0000000000049947 */ /* 0x000fea0003800000 */
[----:B------:R-:W-:Y:S01]  /*1490*/  BPT.TRAP 0x1 ;  /* 0x000000040000795c */ /* 0x000fe20000300000 */
.L_x_21:
[----:B------:R-:W-:-:S13]  /*14a0*/  ISETP.NE.AND P0, PT, R4, RZ, PT ;  /* 0x000000ff0400720c */ /* 0x000fda0003f05270 */
[----:B0-----:R-:W-:-:S05]  /*14b0*/  @P0 LEA R10, R9, UR5, 0x3 ;  /* 0x00000005090a0c11 */ /* 0x001fca000f8e18ff */
[----:B------:R-:W-:-:S05]  /*14c0*/  @P0 VIADD R11, R10, 0x37928 ;  /* 0x000379280a0b0836 */ /* 0x000fca0000000000 */
[----:B------:R-:W-:-:S04]  /*14d0*/  @P0 PRMT R11, R2, 0x654, R11 ;  /* 0x00000654020b0816 */ /* 0x000fc8000000000b */
[----:B------:R0:W-:Y:S01]  /*14e0*/  @P0 SYNCS.ARRIVE.TRANS64.RED.A1T0 RZ, [R11+URZ], RZ ;  /* 0x000000ff0bff09a7 */ /* 0x0001e2000810043f */
[----:B------:R-:W-:-:S13]  /*14f0*/  ISETP.GT.U32.AND P0, PT, R3, 0x1, PT ;  /* 0x000000010300780c */ /* 0x000fda0003f04070 */
[----:B0-----:R-:W-:Y:S05]  /*1500*/  @P0 BRA `(.L_x_22) ;  /* 0x0000000000040947 */ /* 0x001fea0003800000 */
[----:B------:R-:W-:Y:S01]  /*1510*/  BPT.TRAP 0x1 ;  /* 0x000000040000795c */ /* 0x000fe20000300000 */
.L_x_22:
[----:B------:R-:W-:Y:S01]  /*1520*/  UIADD3 UR4, UR4, 0x1, URZ ;  /* 0x0000000104047890 */ /* 0x000fe2000fffe03f */
[C---:B------:R-:W-:Y:S01]  /*1530*/  ISETP.GT.AND P1, PT, R8.reuse, 0x1, PT ;  /* 0x000000010800780c */ /* 0x040fe20003f24270 */
[----:B------:R-:W-:Y:S02]  /*1540*/  VIADD R9, R9, 0x1 ;  /* 0x0000000109097836 */ /* 0x000fe40000000000 */
[----:B------:R-:W-:Y:S01]  /*1550*/  UISETP.NE.AND UP0, UPT, UR4, 0x25, UPT ;  /* 0x000000250400788c */ /* 0x000fe2000bf05270 */
[----:B------:R-:W-:Y:S02]  /*1560*/  VIADD R8, R8, 0xffffffff ;  /* 0xffffffff08087836 */ /* 0x000fe40000000000 */
[C---:B------:R-:W-:Y:S01]  /*1570*/  ISETP.NE.AND P0, PT, R9.reuse, 0x25, PT ;  /* 0x000000250900780c */ /* 0x040fe20003f05270 */
[----:B------:R-:W-:Y:S02]  /*1580*/  USEL UR8, URZ, 0x1, UP0 ;  /* 0x000000013f087887 */ /* 0x000fe40008000000 */
[----:B------:R-:W-:Y:S01]  /*1590*/  USEL UR4, UR4, URZ, UP0 ;  /* 0x0000003f04047287 */ /* 0x000fe20008000000 */
[----:B------:R-:W-:Y:S01]  /*15a0*/  SEL R9, R9, RZ, P0 ;  /* 0x000000ff09097207 */ /* 0x000fe20000000000 */
[----:B------:R-:W-:-:S02]  /*15b0*/  UPLOP3.LUT UP0, UPT, UPT, UPT, UPT, 0x80, 0x0 ;  /* 0x000000000000789c */ /* 0x000fc40003f0f070 */
[----:B------:R-:W-:Y:S01]  /*15c0*/  LOP3.LUT R12, R12, UR8, RZ, 0x3c, !PT ;  /* 0x000000080c0c7c12 */ /* 0x000fe2000f8e3cff */
[----:B------:R-:W-:Y:S08]  /*15d0*/  @P1 BRA `(.L_x_23) ;  /* 0xfffffffc00641947 */ /* 0x000ff0000383ffff */
.L_x_18:
[----:B------:R-:W-:Y:S01]  /*15e0*/  ISETP.GE.AND P0, PT, R5, 0x1, PT ;  /* 0x000000010500780c */ /* 0x000fe20003f06270 */
[----:B------:R-:W-:-:S12]  /*15f0*/  WARPGROUP.DEPBAR.LE gsb0, 0x0 ;  /* 0x00008000000079c5 */ /* 0x000fd80000010000 */
[----:B------:R-:W-:Y:S05]  /*1600*/  @!P0 BRA `(.L_x_24) ;  /* 0x00000000005c8947 */ /* 0x000fea0003800000 */
[----:B------:R-:W-:-:S04]  /*1610*/  LOP3.LUT R5, R3, 0x1, RZ, 0xfc, !PT ;  /* 0x0000000103057812 */ /* 0x000fc800078efcff */
[----:B------:R-:W-:-:S13]  /*1620*/  ISETP.NE.AND P0, PT, R5, 0x3, PT ;  /* 0x000000030500780c */ /* 0x000fda0003f05270 */
[----:B------:R-:W-:Y:S05]  /*1630*/  @!P0 BRA `(.L_x_25) ;  /* 0x0000000000048947 */ /* 0x000fea0003800000 */
[----:B------:R-:W-:Y:S01]  /*1640*/  BPT.TRAP 0x1 ;  /* 0x000000040000795c */ /* 0x000fe20000300000 */
.L_x_25:
[----:B------:R-:W-:Y:S01]  /*1650*/  ISETP.NE.AND P0, PT, R4, RZ, PT ;  /* 0x000000ff0400720c */ /* 0x000fe20003f05270 */
[----:B------:R-:W-:Y:S01]  /*1660*/  BSSY B0, `(.L_x_26) ;  /* 0x000000f000007945 */ /* 0x000fe20003800000 */
[----:B------:R-:W-:-:S11]  /*1670*/  ISETP.GT.U32.AND P1, PT, R3, 0x1, PT ;  /* 0x000000010300780c */ /* 0x000fd60003f24070 */
[----:B------:R-:W-:Y:S05]  /*1680*/  @!P0 BRA `(.L_x_27) ;  /* 0x0000000000308947 */ /* 0x000fea0003800000 */
[----:B------:R-:W0:Y:S01]  /*1690*/  S2R R8, SR_CgaCtaId ;  /* 0x0000000000087919 */ /* 0x000e220000008800 */
[----:B------:R-:W-:-:S04]  /*16a0*/  IMAD.WIDE.U32 R4, R7, -0x45306eb3, RZ ;  /* 0xbacf914d07047825 */ /* 0x000fc800078e00ff */
[----:B------:R-:W-:-:S05]  /*16b0*/  IMAD.IADD R3, R7, 0x1, -R5 ;  /* 0x0000000107037824 */ /* 0x000fca00078e0a05 */
[----:B------:R-:W-:-:S04]  /*16c0*/  LEA.HI R3, R3, R5, RZ, 0x1f ;  /* 0x0000000503037211 */ /* 0x000fc800078ff8ff */
[----:B------:R-:W-:Y:S02]  /*16d0*/  SHF.R.U32.HI R4, RZ, 0x5, R3 ;  /* 0x00000005ff047819 */ /* 0x000fe40000011603 */
[----:B------:R-:W-:-:S03]  /*16e0*/  MOV R3, 0x400 ;  /* 0x0000040000037802 */ /* 0x000fc60000000f00 */
[----:B------:R-:W-:Y:S01]  /*16f0*/  IMAD R4, R4, -0x25, R7 ;  /* 0xffffffdb04047824 */ /* 0x000fe200078e0207 */
[----:B0-----:R-:W-:-:S05]  /*1700*/  LEA R3, R8, R3, 0x18 ;  /* 0x0000000308037211 */ /* 0x001fca00078ec0ff */
[----:B------:R-:W-:-:S04]  /*1710*/  IMAD R4, R4, 0x8, R3 ;  /* 0x0000000804047824 */ /* 0x000fc800078e0203 */
[----:B------:R-:W-:-:S05]  /*1720*/  VIADD R3, R4, 0x37928 ;  /* 0x0003792804037836 */ /* 0x000fca0000000000 */
[----:B------:R-:W-:-:S04]  /*1730*/  PRMT R3, R2, 0x654, R3 ;  /* 0x0000065402037816 */ /* 0x000fc80000000003 */
[----:B------:R0:W-:Y:S03]  /*1740*/  SYNCS.ARRIVE.TRANS64.RED.A1T0 RZ, [R3+URZ], RZ ;  /* 0x000000ff03ff79a7 */ /* 0x0001e6000810043f */
.L_x_27:
[----:B------:R-:W-:Y:S05]  /*1750*/  BSYNC B0 ;  /* 0x0000000000007941 */ /* 0x000fea0003800000 */
.L_x_26:
[----:B------:R-:W-:Y:S05]  /*1760*/  @P1 BRA `(.L_x_24) ;  /* 0x0000000000041947 */ /* 0x000fea0003800000 */
[----:B------:R-:W-:Y:S01]  /*1770*/  BPT.TRAP 0x1 ;  /* 0x000000040000795c */ /* 0x000fe20000300000 */
.L_x_24:
[----:B------:R-:W0:Y:S01]  /*1780*/  S2R R2, SR_TID.X ;  /* 0x0000000000027919 */ /* 0x000e220000002100 */
[----:B------:R-:W-:Y:S01]  /*1790*/  ULDC.64 UR4, c[0x0][0x280] ;  /* 0x0000a00000047ab9 */ /* 0x000fe20000000a00 */
[----:B------:R-:W1:Y:S01]  /*17a0*/  S2R R7, SR_CTAID.Y ;  /* 0x0000000000077919 */ /* 0x000e620000002600 */
[----:B------:R-:W2:Y:S01]  /*17b0*/  S2R R9, SR_CTAID.X ;  /* 0x0000000000097919 */ /* 0x000ea20000002500 */
[----:B0-----:R-:W-:-:S04]  /*17c0*/  SHF.R.S32.HI R3, RZ, 0x1f, R2 ;  /* 0x0000001fff037819 */ /* 0x001fc80000011402 */
[----:B------:R-:W-:Y:S01]  /*17d0*/  LEA.HI R3, R3, R2, RZ, 0x7 ;  /* 0x0000000203037211 */ /* 0x000fe200078f38ff */
[----:B-1----:R-:W-:-:S03]  /*17e0*/  IMAD.SHL.U32 R7, R7, 0x80, RZ ;  /* 0x0000008007077824 */ /* 0x002fc600078e00ff */
[----:B------:R-:W-:Y:S01]  /*17f0*/  LOP3.LUT R3, R3, 0xffffff80, RZ, 0xc0, !PT ;  /* 0xffffff8003037812 */ /* 0x000fe200078ec0ff */
[----:B--2---:R-:W-:Y:S01]  /*1800*/  IMAD.SHL.U32 R8, R9, 0x40, RZ ;  /* 0x0000004009087824 */ /* 0x004fe200078e00ff */
[----:B------:R-:W-:-:S03]  /*1810*/  ISETP.GE.AND P0, PT, R7, UR5, PT ;  /* 0x0000000507007c0c */ /* 0x000fc6000bf06270 */
[----:B------:R-:W-:Y:S01]  /*1820*/  IMAD.IADD R5, R2, 0x1, -R3 ;  /* 0x0000000102057824 */ /* 0x000fe200078e0a03 */
[----:B------:R-:W-:-:S04]  /*1830*/  ISETP.GE.OR P0, PT, R8, UR4, P0 ;  /* 0x0000000408007c0c */ /* 0x000fc80008706670 */
[----:B------:R-:W-:-:S04]  /*1840*/  SHF.R.S32.HI R4, RZ, 0x1f, R5 ;  /* 0x0000001fff047819 */ /* 0x000fc80000011405 */
[----:B------:R-:W-:-:S04]  /*1850*/  LEA.HI R2, R4, R5, RZ, 0x2 ;  /* 0x0000000504027211 */ /* 0x000fc800078f10ff */
[--C-:B------:R-:W-:Y:S02]  /*1860*/  SHF.R.S32.HI R12, RZ, 0x2, R2.reuse ;  /* 0x00000002ff0c7819 */ /* 0x100fe40000011402 */
[----:B------:R-:W-:-:S04]  /*1870*/  SHF.R.S32.HI R3, RZ, 0x1f, R2 ;  /* 0x0000001fff037819 */ /* 0x000fc80000011402 */
[----:B------:R-:W-:Y:S01]  /*1880*/  LEA.HI R3, R3, R12, RZ, 0x3 ;  /* 0x0000000c03037211 */ /* 0x000fe200078f18ff */
[----:B------:R-:W-:Y:S06]  /*1890*/  @P0 EXIT ;  /* 0x000000000000094d */ /* 0x000fec0003800000 */
[----:B------:R-:W-:Y:S01]  /*18a0*/  LOP3.LUT R3, R3, 0xfffffff8, RZ, 0xc0, !PT ;  /* 0xfffffff803037812 */ /* 0x000fe200078ec0ff */
[----:B------:R-:W0:Y:S01]  /*18b0*/  LDC.64 R10, c[0x0][0x5d0] ;  /* 0x00017400ff0a7b82 */ /* 0x000e220000000a00 */
[----:B------:R-:W-:Y:S01]  /*18c0*/  LOP3.LUT R2, R2, 0x7ffffffc, RZ, 0xc0, !PT ;  /* 0x7ffffffc02027812 */ /* 0x000fe200078ec0ff */
[----:B------:R-:W-:Y:S02]  /*18d0*/  ULDC.64 UR6, c[0x0][0x5c8] ;  /* 0x0001720000067ab9 */ /* 0x000fe40000000a00 */
[----:B------:R-:W-:Y:S01]  /*18e0*/  IMAD.IADD R12, R12, 0x1, -R3 ;  /* 0x000000010c0c7824 */ /* 0x000fe200078e0a03 */
[----:B------:R-:W-:Y:S01]  /*18f0*/  LEA.HI R3, R4, R5, RZ, 0x5 ;  /* 0x0000000504037211 */ /* 0x000fe200078f28ff */
[----:B------:R-:W-:-:S03]  /*1900*/  IMAD.IADD R2, R5, 0x1, -R2 ;  /* 0x0000000105027824 */ /* 0x000fc600078e0a02 */
[--C-:B------:R-:W-:Y:S01]  /*1910*/  SHF.R.S32.HI R13, RZ, 0x1f, R12.reuse ;  /* 0x0000001fff0d7819 */ /* 0x100fe2000001140c */
[----:B------:R-:W-:Y:S02]  /*1920*/  IMAD.SHL.U32 R16, R2, 0x2, RZ ;  /* 0x0000000202107824 */ /* 0x000fe400078e00ff */
[----:B------:R-:W-:Y:S01]  /*1930*/  IMAD.WIDE R4, R9, 0x40, R12 ;  /* 0x0000004009047825 */ /* 0x000fe200078e020c */
[----:B------:R-:W-:Y:S02]  /*1940*/  SHF.R.S32.HI R9, RZ, 0x5, R3 ;  /* 0x00000005ff097819 */ /* 0x000fe40000011403 */
[----:B------:R-:W-:Y:S02]  /*1950*/  SHF.R.S32.HI R14, RZ, 0x1f, R16 ;  /* 0x0000001fff0e7819 */ /* 0x000fe40000011410 */
[----:B------:R-:W-:Y:S01]  /*1960*/  IADD3 R2, P0, R7, R16, RZ ;  /* 0x0000001007027210 */ /* 0x000fe20007f1e0ff */
[----:B------:R-:W-:-:S03]  /*1970*/  IMAD.WIDE R4, R9, 0x10, R4 ;  /* 0x0000001009047825 */ /* 0x000fc600078e0204 */
[----:B------:R-:W-:Y:S01]  /*1980*/  LEA.HI.X.SX32 R3, R7, R14, 0x1, P0 ;  /* 0x0000000e07037211 */ /* 0x000fe200000f0eff */
[-C--:B0-----:R-:W-:Y:S01]  /*1990*/  IMAD R13, R5, R10.reuse, RZ ;  /* 0x0000000a050d7224 */ /* 0x081fe200078e02ff */
[----:B------:R-:W-:Y:S01]  /*19a0*/  IADD3 R7, -R16, UR5, -R7 ;  /* 0x0000000510077c10 */ /* 0x000fe2000fffe907 */
[----:B------:R-:W-:-:S04]  /*19b0*/  IMAD.WIDE.U32 R14, R4, R10, R2 ;  /* 0x0000000a040e7225 */ /* 0x000fc800078e0002 */
[----:B------:R-:W-:Y:S01]  /*19c0*/  IMAD R13, R4, R11, R13 ;  /* 0x0000000b040d7224 */ /* 0x000fe200078e020d */
[----:B------:R-:W-:-:S03]  /*19d0*/  LEA R17, P0, R10, R14, 0x3 ;  /* 0x0000000e0a117211 */ /* 0x000fc600078018ff */
[----:B------:R-:W-:Y:S02]  /*19e0*/  IMAD.IADD R15, R15, 0x1, R13 ;  /* 0x000000010f0f7824 */ /* 0x000fe400078e020d */
[----:B------:R-:W-:Y:S01]  /*19f0*/  IMAD R13, R9, -0x10, -R8 ;  /* 0xfffffff0090d7824 */ /* 0x000fe200078e0a08 */
[----:B------:R-:W-:Y:S02]  /*1a00*/  IADD3 R8, P1, R14, UR6, RZ ;  /* 0x000000060e087c10 */ /* 0x000fe4000ff3e0ff */
[----:B------:R-:W-:Y:S02]  /*1a10*/  LEA.HI.X R11, R10, R15, R11, 0x3, P0 ;  /* 0x0000000f0a0b7211 */ /* 0x000fe400000f1c0b */
[----:B---3-5:R-:W-:Y:S02]  /*1a20*/  FSETP.NEU.AND P0, PT, R6, RZ, PT ;  /* 0x000000ff0600720b */ /* 0x028fe40003f0d000 */
[----:B------:R-:W-:Y:S02]  /*1a30*/  IADD3 R10, P2, R17, UR6, RZ ;  /* 0x00000006110a7c10 */ /* 0x000fe4000ff5e0ff */
[----:B------:R-:W-:-:S02]  /*1a40*/  IADD3.X R9, R15, UR7, RZ, P1, !PT ;  /* 0x000000070f097c10 */ /* 0x000fc40008ffe4ff */
[----:B------:R-:W-:Y:S02]  /*1a50*/  IADD3.X R11, R11, UR7, RZ, P2, !PT ;  /* 0x000000070b0b7c10 */ /* 0x000fe400097fe4ff */
[----:B------:R-:W-:-:S05]  /*1a60*/  IADD3 R14, R13, UR4, -R12 ;  /* 0x000000040d0e7c10 */ /* 0x000fca000fffe80c */
[----:B------:R-:W-:Y:S05]  /*1a70*/  @!P0 BRA `(.L_x_28) ;  /* 0x0000003400288947 */ /* 0x000fea0003800000 */
[----:B------:R-:W-:Y:S01]  /*1a80*/  ISETP.GE.AND P1, PT, R14, 0x1, PT ;  /* 0x000000010e00780c */ /* 0x000fe20003f26270 */
[----:B------:R-:W-:Y:S01]  /*1a90*/  ULDC.64 UR4, c[0x0][0x5b0] ;  /* 0x00016c0000047ab9 */ /* 0x000fe20000000a00 */
[----:B------:R-:W-:Y:S01]  /*1aa0*/  ULDC.64 UR6, c[0x0][0x5a8] ;  /* 0x00016a0000067ab9 */ /* 0x000fe20000000a00 */
[----:B------:R-:W-:Y:S01]  /*1ab0*/  IMAD R15, R5, UR4, RZ ;  /* 0x00000004050f7c24 */ /* 0x000fe2000f8e02ff */
[----:B------:R-:W-:Y:S01]  /*1ac0*/  ISETP.LT.OR P0, PT, R7, 0x1, !P1 ;  /* 0x000000010700780c */ /* 0x000fe20004f01670 */
[C---:B------:R-:W-:Y:S01]  /*1ad0*/  IMAD.WIDE.U32 R12, R4.reuse, UR4, R2 ;  /* 0x00000004040c7c25 */ /* 0x040fe2000f8e0002 */
[----:B------:R-:W-:Y:S03]  /*1ae0*/  BSSY B0, `(.L_x_29) ;  /* 0x0000007000007945 */ /* 0x000fe60003800000 */
[----:B------:R-:W-:Y:S01]  /*1af0*/  IMAD R15, R4, UR5, R15 ;  /* 0x00000005040f7c24 */ /* 0x000fe2000f8e020f */
[----:B------:R-:W-:-:S04]  /*1b00*/  IADD3 R12, P2, R12, UR6, RZ ;  /* 0x000000060c0c7c10 */ /* 0x000fc8000ff5e0ff */
[--C-:B------:R-:W-:Y:S02]  /*1b10*/  IADD3.X R13, R13, UR7, R15.reuse, P2, !PT ;  /* 0x000000070d0d7c10 */ /* 0x100fe400097fe40f */
[----:B------:R-:W-:Y:S01]  /*1b20*/  PRMT R15, RZ, 0x7610, R15 ;  /* 0x00007610ff0f7816 */ /* 0x000fe2000000000f */
[----:B------:R-:W-:Y:S06]  /*1b30*/  @P0 BRA `(.L_x_30) ;  /* 0x0000000000040947 */ /* 0x000fec0003800000 */
[----:B------:R0:W5:Y:S02]  /*1b40*/  LDG.E.U8 R15, desc[UR12][R12.64] ;  /* 0x0000000c0c0f7981 */ /* 0x000164000c1e1100 */
.L_x_30:
[----:B------:R-:W-:Y:S05]  /*1b50*/  BSYNC B0 ;  /* 0x0000000000007941 */ /* 0x000fea0003800000 */
.L_x_29:
[----:B-----5:R-:W-:Y:S01]  /*1b60*/  LOP3.LUT R15, R15, 0xff, RZ, 0xc0, !PT ;  /* 0x000000ff0f0f7812 */ /* 0x020fe200078ec0ff */
[----:B------:R-:W-:Y:S01]  /*1b70*/  BSSY B0, `(.L_x_31) ;  /* 0x000000b000007945 */ /* 0x000fe20003800000 */
[----:B------:R-:W-:Y:S02]  /*1b80*/  ISETP.LT.OR P2, PT, R7, 0x2, !P1 ;  /* 0x000000020700780c */ /* 0x000fe40004f41670 */
[----:B------:R-:W-:-:S05]  /*1b90*/  F2FP.F16.E4M3.UNPACK_B R15, R15 ;  /* 0x0000000fff0f723e */ /* 0x000fca00020006ff */
[----:B------:R-:W-:-:S05]  /*1ba0*/  HADD2.F32 R15, -RZ, R15.H0_H0 ;  /* 0x2000000fff0f7230 */ /* 0x000fca0000004100 */
[----:B------:R-:W-:-:S04]  /*1bb0*/  FMUL R15, R15, R6 ;  /* 0x000000060f0f7220 */ /* 0x000fc80000400000 */
[----:B------:R-:W-:-:S05]  /*1bc0*/  FFMA R15, R24, R0, R15 ;  /* 0x00000000180f7223 */ /* 0x000fca000000000f */
[----:B------:R-:W-:Y:S02]  /*1bd0*/  F2FP.SATFINITE.E4M3.F32.PACK_AB_MERGE_C R17, RZ, R15, RZ ;  /* 0x0000000fff11723e */ /* 0x000fe400048070ff */
[----:B------:R-:W-:-:S03]  /*1be0*/  PRMT R15, RZ, 0x7610, R15 ;  /* 0x00007610ff0f7816 */ /* 0x000fc6000000000f */
[----:B------:R1:W-:Y:S01]  /*1bf0*/  @!P0 STG.E.U8 desc[UR12][R8.64], R17 ;  /* 0x0000001108008986 */ /* 0x0003e2000c10110c */
[----:B------:R-:W-:Y:S05]  /*1c00*/  @P2 BRA `(.L_x_32) ;  /* 0x0000000000042947 */ /* 0x000fea0003800000 */
[----:B------:R2:W5:Y:S02]  /*1c10*/  LDG.E.U8 R15, desc[UR12][R12.64+0x1] ;  /* 0x0000010c0c0f7981 */ /* 0x000564000c1e1100 */
.L_x_32:
[----:B------:R-:W-:Y:S05]  /*1c20*/  BSYNC B0 ;  /* 0x0000000000007941 */ /* 0x000fea0003800000 */
.L_x_31:
[----:B-----5:R-:W-:Y:S01]  /*1c30*/  LOP3.LUT R15, R15, 0xff, RZ, 0xc0, !PT ;  /* 0x000000ff0f0f7812 */ /* 0x020fe200078ec0ff */
[----:B------:R-:W-:Y:S01]  /*1c40*/  BSSY B0, `(.L_x_33) ;  /* 0x0000013000007945 */ /* 0x000fe20003800000 */
[----:B-1----:R-:W-:Y:S02]  /*1c50*/  IADD3 R17, P0, R4, 0x8, RZ ;  /* 0x0000000804117810 */ /* 0x002fe40007f1e0ff */
[----:B------:R-:W-:-:S03]  /*1c60*/  F2FP.F16.E4M3.UNPACK_B R15, R15 ;  /* 0x0000000fff0f723e */ /* 0x000fc600020006ff */
[----:B------:R-:W-:Y:S01]  /*1c70*/  IMAD.X R5, RZ, RZ, R5, P0 ;  /* 0x000000ffff057224 */ /* 0x000fe200000e0605 */
[----:B------:R-:W-:Y:S01]  /*1c80*/  ISETP.GE.AND P0, PT, R14, 0x9, PT ;  /* 0x000000090e00780c */ /* 0x000fe20003f06270 */
[----:B------:R-:W-:Y:S02]  /*1c90*/  HADD2.F32 R15, -RZ, R15.H0_H0 ;  /* 0x2000000fff0f7230 */ /* 0x000fe40000004100 */
[----:B------:R-:W-:Y:S01]  /*1ca0*/  IMAD R16, R5, UR4, RZ ;  /* 0x0000000405107c24 */ /* 0x000fe2000f8e02ff */
[----:B------:R-:W-:Y:S01]  /*1cb0*/  ISETP.LT.OR P3, PT, R7, 0x1, !P0 ;  /* 0x000000010700780c */ /* 0x000fe20004761670 */
[----:B------:R-:W-:-:S04]  /*1cc0*/  IMAD.WIDE.U32 R2, R17, UR4, R2 ;  /* 0x0000000411027c25 */ /* 0x000fc8000f8e0002 */
[----:B------:R-:W-:Y:S01]  /*1cd0*/  FMUL R4, R15, R6 ;  /* 0x000000060f047220 */ /* 0x000fe20000400000 */
[----:B------:R-:W-:-:S03]  /*1ce0*/  IMAD R17, R17, UR5, R16 ;  /* 0x0000000511117c24 */ /* 0x000fc6000f8e0210 */
[----:B------:R-:W-:Y:S01]  /*1cf0*/  FFMA R4, R25, R0, R4 ;  /* 0x0000000019047223 */ /* 0x000fe20000000004 */
[----:B------:R-:W-:-:S04]  /*1d00*/  IADD3 R2, P4, R2, UR6, RZ ;  /* 0x0000000602027c10 */ /* 0x000fc8000ff9e0ff */
[----:B------:R-:W-:Y:S02]  /*1d10*/  F2FP.SATFINITE.E4M3.F32.PACK_AB_MERGE_C R5, RZ, R4, RZ ;  /* 0x00000004ff05723e */ /* 0x000fe400048070ff */
[----:B------:R-:W-:Y:S02]  /*1d20*/  IADD3.X R3, R3, UR7, R17, P4, !PT ;  /* 0x0000000703037c10 */ /* 0x000fe4000a7fe411 */
[----:B------:R-:W-:Y:S01]  /*1d30*/  PRMT R4, RZ, 0x7610, R4 ;  /* 0x00007610ff047816 */ /* 0x000fe20000000004 */
[----:B------:R1:W-:Y:S01]  /*1d40*/  @!P2 STG.E.U8 desc[UR12][R8.64+0x1], R5 ;  /* 0x000001050800a986 */ /* 0x0003e2000c10110c */
[----:B------:R-:W-:Y:S05]  /*1d50*/  @P3 BRA `(.L_x_34) ;  /* 0x0000000000043947 */ /* 0x000fea0003800000 */
[----:B------:R3:W5:Y:S02]  /*1d60*/  LDG.E.U8 R4, desc[UR12][R2.64] ;  /* 0x0000000c02047981 */ /* 0x000764000c1e1100 */
.L_x_34:
[----:B------:R-:W-:Y:S05]  /*1d70*/  BSYNC B0 ;  /* 0x0000000000007941 */ /* 0x000fea0003800000 */
.L_x_33:
[----:B-----5:R-:W-:Y:S01]  /*1d80*/  LOP3.LUT R4, R4, 0xff, RZ, 0xc0, !PT ;  /* 0x000000ff04047812 */ /* 0x020fe200078ec0ff */
[----:B------:R-:W-:Y:S01]  /*1d90*/  BSSY B0, `(.L_x_35) ;  /* 0x000000b000007945 */ /* 0x000fe20003800000 */
[----:B------:R-:W-:Y:S02]  /*1da0*/  ISETP.LT.OR P2, PT, R7, 0x2, !P0 ;  /* 0x000000020700780c */ /* 0x000fe40004741670 */
[----:B------:R-:W-:-:S05]  /*1db0*/  F2FP.F16.E4M3.UNPACK_B R4, R4 ;  /* 0x00000004ff04723e */ /* 0x000fca00020006ff */
[----:B-1----:R-:W-:Y:S01]  /*1dc0*/  HADD2.F32 R5, -RZ, R4.H0_H0 ;  /* 0x20000004ff057230 */ /* 0x002fe20000004100 */
[----:B------:R-:W-:-:S04]  /*1dd0*/  PRMT R4, RZ, 0x7610, R4 ;  /* 0x00007610ff047816 */ /* 0x000fc80000000004 */
[----:B------:R-:W-:-:S04]  /*1de0*/  FMUL R5, R5, R6 ;  /* 0x0000000605057220 */ /* 0x000fc80000400000 */
[----:B------:R-:W-:-:S05]  /*1df0*/  FFMA R5, R26, R0, R5 ;  /* 0x000000001a057223 */ /* 0x000fca0000000005 */
[----:B------:R-:W-:-:S05]  /*1e00*/  F2FP.SATFINITE.E4M3.F32.PACK_AB_MERGE_C R5, RZ, R5, RZ ;  /* 0x00000005ff05723e */ /* 0x000fca00048070ff */
[----:B------:R1:W-:Y:S01]  /*1e10*/  @!P3 STG.E.U8 desc[UR12][R10.64], R5 ;  /* 0x000000050a00b986 */ /* 0x0003e2000c10110c */
[----:B------:R-:W-:Y:S05]  /*1e20*/  @P2 BRA `(.L_x_36) ;  /* 0x0000000000042947 */ /* 0x000fea0003800000 */
[----:B------:R4:W5:Y:S02]  /*1e30*/  LDG.E.U8 R4, desc[UR12][R2.64+0x1] ;  /* 0x0000010c02047981 */ /* 0x000964000c1e1100 */
.L_x_36:
[----:B------:R-:W-:Y:S05]  /*1e40*/  BSYNC B0 ;  /* 0x0000000000007941 */ /* 0x000fea0003800000 */
.L_x_35:
[----:B-----5:R-:W-:Y:S01]  /*1e50*/  LOP3.LUT R4, R4, 0xff, RZ, 0xc0, !PT ;  /* 0x000000ff04047812 */ /* 0x020fe200078ec0ff */
[----:B------:R-:W-:Y:S01]  /*1e60*/  BSSY B0, `(.L_x_37) ;  /* 0x000000b000007945 */ /* 0x000fe20003800000 */
[----:B------:R-:W-:Y:S02]  /*1e70*/  ISETP.LT.OR P3, PT, R7, 0x9, !P1 ;  /* 0x000000090700780c */ /* 0x000fe40004f61670 */
[----:B------:R-:W-:-:S05]  /*1e80*/  F2FP.F16.E4M3.UNPACK_B R4, R4 ;  /* 0x00000004ff04723e */ /* 0x000fca00020006ff */
[----:B-1----:R-:W-:-:S05]  /*1e90*/  HADD2.F32 R5, -RZ, R4.H0_H0 ;  /* 0x20000004ff057230 */ /* 0x002fca0000004100 */
[----:B------:R-:W-:-:S04]  /*1ea0*/  FMUL R4, R5, R6 ;  /* 0x0000000605047220 */ /* 0x000fc80000400000 */
[----:B------:R-:W-:-:S05]  /*1eb0*/  FFMA R4, R27, R0, R4 ;  /* 0x000000001b047223 */ /* 0x000fca0000000004 */
[----:B------:R-:W-:Y:S02]  /*1ec0*/  F2FP.SATFINITE.E4M3.F32.PACK_AB_MERGE_C R5, RZ, R4, RZ ;  /* 0x00000004ff05723e */ /* 0x000fe400048070ff */
[----:B------:R-:W-:-:S03]  /*1ed0*/  PRMT R4, RZ, 0x7610, R4 ;  /* 0x00007610ff047816 */ /* 0x000fc60000000004 */
[----:B------:R1:W-:Y:S01]  /*1ee0*/  @!P2 STG.E.U8 desc[UR12][R10.64+0x1], R5 ;  /* 0x000001050a00a986 */ /* 0x0003e2000c10110c */
[----:B------:R-:W-:Y:S05]  /*1ef0*/  @P3 BRA `(.L_x_38) ;  /* 0x0000000000043947 */ /* 0x000fea0003800000 */
[----:B------:R0:W5:Y:S02]  /*1f00*/  LDG.E.U8 R4, desc[UR12][R12.64+0x8] ;  /* 0x0000080c0c047981 */ /* 0x000164000c1e1100 */
.L_x_38:
[----:B------:R-:W-:Y:S05]  /*1f10*/  BSYNC B0 ;  /* 0x0000000000007941 */ /* 0x000fea0003800000 */
.L_x_37:
        /* <DEDUP_REMOVED lines=12> */
.L_x_40:
[----:B------:R-:W-:Y:S05]  /*1fe0*/  BSYNC B0 ;  /* 0x0000000000007941 */ /* 0x000fea0003800000 */
.L_x_39:
        /* <DEDUP_REMOVED lines=12> */
.L_x_42:
[----:B------:R-:W-:Y:S05]  /*20b0*/  BSYNC B0 ;  /* 0x0000000000007941 */ /* 0x000fea0003800000 */
.L_x_41:
        /* <DEDUP_REMOVED lines=12> */
.L_x_44:
[----:B------:R-:W-:Y:S05]  /*2180*/  BSYNC B0 ;  /* 0x0000000000007941 */ /* 0x000fea0003800000 */
.L_x_43:
        /* <DEDUP_REMOVED lines=12> */
.L_x_46:
[----:B------:R-:W-:Y:S05]  /*2250*/  BSYNC B0 ;  /* 0x0000000000007941 */ /* 0x000fea0003800000 */
.L_x_45:
        /* <DEDUP_REMOVED lines=12> */
.L_x_48:
[----:B------:R-:W-:Y:S05]  /*2320*/  BSYNC B0 ;  /* 0x0000000000007941 */ /* 0x000fea0003800000 */
.L_x_47:
        /* <DEDUP_REMOVED lines=12> */
.L_x_50:
[----:B------:R-:W-:Y:S05]  /*23f0*/  BSYNC B0 ;  /* 0x0000000000007941 */ /* 0x000fea0003800000 */
.L_x_49:
        /* <DEDUP_REMOVED lines=12> */
.L_x_52:
[----:B------:R-:W-:Y:S05]  /*24c0*/  BSYNC B0 ;  /* 0x0000000000007941 */ /* 0x000fea0003800000 */
.L_x_51:
        /* <DEDUP_REMOVED lines=12> */
.L_x_54:
[----:B------:R-:W-:Y:S05]  /*2590*/  BSYNC B0 ;  /* 0x0000000000007941 */ /* 0x000fea0003800000 */
.L_x_53:
        /* <DEDUP_REMOVED lines=12> */
.L_x_56:
[----:B------:R-:W-:Y:S05]  /*2660*/  BSYNC B0 ;  /* 0x0000000000007941 */ /* 0x000fea0003800000 */
.L_x_55:
        /* <DEDUP_REMOVED lines=12> */
.L_x_58:
[----:B------:R-:W-:Y:S05]  /*2730*/  BSYNC B0 ;  /* 0x0000000000007941 */ /* 0x000fea0003800000 */
.L_x_57:
        /* <DEDUP_REMOVED lines=12> */
.L_x_60:
[----:B------:R-:W-:Y:S05]  /*2800*/  BSYNC B0 ;  /* 0x0000000000007941 */ /* 0x000fea0003800000 */
.L_x_59:
        /* <DEDUP_REMOVED lines=12> */
.L_x_62:
[----:B------:R-:W-:Y:S05]  /*28d0*/  BSYNC B0 ;  /* 0x0000000000007941 */ /* 0x000fea0003800000 */
.L_x_61:
        /* <DEDUP_REMOVED lines=12> */
.L_x_64:
[----:B------:R-:W-:Y:S05]  /*29a0*/  BSYNC B0 ;  /* 0x0000000000007941 */ /* 0x000fea0003800000 */
.L_x_63:
        /* <DEDUP_REMOVED lines=12> */
.L_x_66:
[----:B------:R-:W-:Y:S05]  /*2a70*/  BSYNC B0 ;  /* 0x0000000000007941 */ /* 0x000fea0003800000 */
.L_x_65:
        /* <DEDUP_REMOVED lines=12> */
.L_x_68:
[----:B------:R-:W-:Y:S05]  /*2b40*/  BSYNC B0 ;  /* 0x0000000000007941 */ /* 0x000fea0003800000 */
.L_x_67:
        /* <DEDUP_REMOVED lines=12> */
.L_x_70:
[----:B------:R-:W-:Y:S05]  /*2c10*/  BSYNC B0 ;  /* 0x0000000000007941 */ /* 0x000fea0003800000 */
.L_x_69:
        /* <DEDUP_REMOVED lines=12> */
.L_x_72:
[----:B------:R-:W-:Y:S05]  /*2ce0*/  BSYNC B0 ;  /* 0x0000000000007941 */ /* 0x000fea0003800000 */
.L_x_71:
        /* <DEDUP_REMOVED lines=12> */
.L_x_74:
[----:B------:R-:W-:Y:S05]  /*2db0*/  BSYNC B0 ;  /* 0x0000000000007941 */ /* 0x000fea0003800000 */
.L_x_73:
        /* <DEDUP_REMOVED lines=12> */
.L_x_76:
[----:B------:R-:W-:Y:S05]  /*2e80*/  BSYNC B0 ;  /* 0x0000000000007941 */ /* 0x000fea0003800000 */
.L_x_75:
        /* <DEDUP_REMOVED lines=12> */
.L_x_78:
[----:B------:R-:W-:Y:S05]  /*2f50*/  BSYNC B0 ;  /* 0x0000000000007941 */ /* 0x000fea0003800000 */
.L_x_77:
        /* <DEDUP_REMOVED lines=12> */
.L_x_80:
[----:B------:R-:W-:Y:S05]  /*3020*/  BSYNC B0 ;  /* 0x0000000000007941 */ /* 0x000fea0003800000 */
.L_x_79:
        /* <DEDUP_REMOVED lines=12> */
.L_x_82:
[----:B------:R-:W-:Y:S05]  /*30f0*/  BSYNC B0 ;  /* 0x0000000000007941 */ /* 0x000fea0003800000 */
.L_x_81:
        /* <DEDUP_REMOVED lines=12> */
.L_x_84:
[----:B------:R-:W-:Y:S05]  /*31c0*/  BSYNC B0 ;  /* 0x0000000000007941 */ /* 0x000fea0003800000 */
.L_x_83:
        /* <DEDUP_REMOVED lines=12> */
.L_x_86:
[----:B------:R-:W-:Y:S05]  /*3290*/  BSYNC B0 ;  /* 0x0000000000007941 */ /* 0x000fea0003800000 */
.L_x_85:
        /* <DEDUP_REMOVED lines=12> */
.L_x_88:
[----:B------:R-:W-:Y:S05]  /*3360*/  BSYNC B0 ;  /* 0x0000000000007941 */ /* 0x000fea0003800000 */
.L_x_87:
        /* <DEDUP_REMOVED lines=12> */
.L_x_90:
[----:B------:R-:W-:Y:S05]  /*3430*/  BSYNC B0 ;  /* 0x0000000000007941 */ /* 0x000fea0003800000 */
.L_x_89:
        /* <DEDUP_REMOVED lines=12> */
.L_x_92:
[----:B------:R-:W-:Y:S05]  /*3500*/  BSYNC B0 ;  /* 0x0000000000007941 */ /* 0x000fea0003800000 */
.L_x_91:
        /* <DEDUP_REMOVED lines=12> */
.L_x_94:
[----:B------:R-:W-:Y:S05]  /*35d0*/  BSYNC B0 ;  /* 0x0000000000007941 */ /* 0x000fea0003800000 */
.L_x_93:
        /* <DEDUP_REMOVED lines=12> */
.L_x_96:
[----:B------:R-:W-:Y:S05]  /*36a0*/  BSYNC B0 ;  /* 0x0000000000007941 */ /* 0x000fea0003800000 */
.L_x_95:
        /* <DEDUP_REMOVED lines=12> */
.L_x_98:
[----:B------:R-:W-:Y:S05]  /*3770*/  BSYNC B0 ;  /* 0x0000000000007941 */ /* 0x000fea0003800000 */
.L_x_97:
        /* <DEDUP_REMOVED lines=12> */
.L_x_100:
[----:B------:R-:W-:Y:S05]  /*3840*/  BSYNC B0 ;  /* 0x0000000000007941 */ /* 0x000fea0003800000 */
.L_x_99:
        /* <DEDUP_REMOVED lines=12> */
.L_x_102:
[----:B------:R-:W-:Y:S05]  /*3910*/  BSYNC B0 ;  /* 0x0000000000007941 */ /* 0x000fea0003800000 */
.L_x_101:
        /* <DEDUP_REMOVED lines=12> */
.L_x_104:
[----:B------:R-:W-:Y:S05]  /*39e0*/  BSYNC B0 ;  /* 0x0000000000007941 */ /* 0x000fea0003800000 */
.L_x_103:
        /* <DEDUP_REMOVED lines=12> */
.L_x_106:
[----:B------:R-:W-:Y:S05]  /*3ab0*/  BSYNC B0 ;  /* 0x0000000000007941 */ /* 0x000fea0003800000 */
.L_x_105:
        /* <DEDUP_REMOVED lines=12> */
.L_x_108:
[----:B------:R-:W-:Y:S05]  /*3b80*/  BSYNC B0 ;  /* 0x0000000000007941 */ /* 0x000fea0003800000 */
.L_x_107:
        /* <DEDUP_REMOVED lines=12> */
.L_x_110:
[----:B------:R-:W-:Y:S05]  /*3c50*/  BSYNC B0 ;  /* 0x0000000000007941 */ /* 0x000fea0003800000 */
.L_x_109:
        /* <DEDUP_REMOVED lines=12> */
.L_x_112:
[----:B------:R-:W-:Y:S05]  /*3d20*/  BSYNC B0 ;  /* 0x0000000000007941 */ /* 0x000fea0003800000 */
.L_x_111:
        /* <DEDUP_REMOVED lines=12> */
.L_x_114:
[----:B------:R-:W-:Y:S05]  /*3df0*/  BSYNC B0 ;  /* 0x0000000000007941 */ /* 0x000fea0003800000 */
.L_x_113:
        /* <DEDUP_REMOVED lines=12> */
.L_x_116:
[----:B------:R-:W-:Y:S05]  /*3ec0*/  BSYNC B0 ;  /* 0x0000000000007941 */ /* 0x000fea0003800000 */
.L_x_115:
        /* <DEDUP_REMOVED lines=12> */
.L_x_118:
[----:B------:R-:W-:Y:S05]  /*3f90*/  BSYNC B0 ;  /* 0x0000000000007941 */ /* 0x000fea0003800000 */
.L_x_117:
        /* <DEDUP_REMOVED lines=12> */
.L_x_120:
[----:B------:R-:W-:Y:S05]  /*4060*/  BSYNC B0 ;  /* 0x0000000000007941 */ /* 0x000fea0003800000 */
.L_x_119:
        /* <DEDUP_REMOVED lines=12> */
.L_x_122:
[----:B------:R-:W-:Y:S05]  /*4130*/  BSYNC B0 ;  /* 0x0000000000007941 */ /* 0x000fea0003800000 */
.L_x_121:
        /* <DEDUP_REMOVED lines=12> */
.L_x_124:
[----:B------:R-:W-:Y:S05]  /*4200*/  BSYNC B0 ;  /* 0x0000000000007941 */ /* 0x000fea0003800000 */
.L_x_123:
        /* <DEDUP_REMOVED lines=12> */
.L_x_126:
[----:B------:R-:W-:Y:S05]  /*42d0*/  BSYNC B0 ;  /* 0x0000000000007941 */ /* 0x000fea0003800000 */
.L_x_125:
        /* <DEDUP_REMOVED lines=12> */
.L_x_128:
[----:B------:R-:W-:Y:S05]  /*43a0*/  BSYNC B0 ;  /* 0x0000000000007941 */ /* 0x000fea0003800000 */
.L_x_127:
        /* <DEDUP_REMOVED lines=12> */
.L_x_130:
[----:B------:R-:W-:Y:S05]  /*4470*/  BSYNC B0 ;  /* 0x0000000000007941 */ /* 0x000fea0003800000 */
.L_x_129:
        /* <DEDUP_REMOVED lines=12> */
.L_x_132:
[----:B------:R-:W-:Y:S05]  /*4540*/  BSYNC B0 ;  /* 0x0000000000007941 */ /* 0x000fea0003800000 */
.L_x_131:
        /* <DEDUP_REMOVED lines=12> */
.L_x_134:
[----:B------:R-:W-:Y:S05]  /*4610*/  BSYNC B0 ;  /* 0x0000000000007941 */ /* 0x000fea0003800000 */
.L_x_133:
        /* <DEDUP_REMOVED lines=12> */
.L_x_136:
[----:B------:R-:W-:Y:S05]  /*46e0*/  BSYNC B0 ;  /* 0x0000000000007941 */ /* 0x000fea0003800000 */
.L_x_135:
        /* <DEDUP_REMOVED lines=12> */
.L_x_138:
[----:B------:R-:W-:Y:S05]  /*47b0*/  BSYNC B0 ;  /* 0x0000000000007941 */ /* 0x000fea0003800000 */
.L_x_137:
        /* <DEDUP_REMOVED lines=12> */
.L_x_140:
[----:B------:R-:W-:Y:S05]  /*4880*/  BSYNC B0 ;  /* 0x0000000000007941 */ /* 0x000fea0003800000 */
.L_x_139:
        /* <DEDUP_REMOVED lines=12> */
.L_x_142:
[----:B------:R-:W-:Y:S05]  /*4950*/  BSYNC B0 ;  /* 0x0000000000007941 */ /* 0x000fea0003800000 */
.L_x_141:
[----:B-----5:R-:W-:Y:S01]  /*4960*/  F2FP.F16.E4M3.UNPACK_B R4, R4 ;  /* 0x00000004ff04723e */ /* 0x020fe200020006ff */
[----:B------:R-:W-:Y:S01]  /*4970*/  BSSY B0, `(.L_x_143) ;  /* 0x000000a000007945 */ /* 0x000fe20003800000 */
[----:B------:R-:W-:-:S03]  /*4980*/  ISETP.LT.OR P2, PT, R7, 0x72, !P1 ;  /* 0x000000720700780c */ /* 0x000fc60004f41670 */
        /* <DEDUP_REMOVED lines=8> */
.L_x_144:
[----:B------:R-:W-:Y:S05]  /*4a10*/  BSYNC B0 ;  /* 0x0000000000007941 */ /* 0x000fea0003800000 */
.L_x_143:
[----:B-----5:R-:W-:Y:S01]  /*4a20*/  F2FP.F16.E4M3.UNPACK_B R4, R4 ;  /* 0x00000004ff04723e */ /* 0x020fe200020006ff */
[----:B------:R-:W-:Y:S01]  /*4a30*/  BSSY B0, `(.L_x_145) ;  /* 0x000000a000007945 */ /* 0x000fe20003800000 */
[----:B------:R-:W-:-:S03]  /*4a40*/  ISETP.LT.OR P3, PT, R7, 0x71, !P0 ;  /* 0x000000710700780c */ /* 0x000fc60004761670 */
        /* <DEDUP_REMOVED lines=8> */
.L_x_146:
[----:B------:R-:W-:Y:S05]  /*4ad0*/  BSYNC B0 ;  /* 0x0000000000007941 */ /* 0x000fea0003800000 */
.L_x_145:
        /* <DEDUP_REMOVED lines=11> */
.L_x_148:
[----:B------:R-:W-:Y:S05]  /*4b90*/  BSYNC B0 ;  /* 0x0000000000007941 */ /* 0x000fea0003800000 */
.L_x_147:
        /* <DEDUP_REMOVED lines=11> */
.L_x_150:
[----:B------:R-:W-:Y:S05]  /*4c50*/  BSYNC B0 ;  /* 0x0000000000007941 */ /* 0x000fea0003800000 */
.L_x_149:
        /* <DEDUP_REMOVED lines=11> */
.L_x_152:
[----:B------:R-:W-:Y:S05]  /*4d10*/  BSYNC B0 ;  /* 0x0000000000007941 */ /* 0x000fea0003800000 */
.L_x_151:
        /* <DEDUP_REMOVED lines=11> */
.L_x_154:
[----:B------:R-:W-:Y:S05]  /*4dd0*/  BSYNC B0 ;  /* 0x0000000000007941 */ /* 0x000fea0003800000 */
.L_x_153:
        /* <DEDUP_REMOVED lines=11> */
.L_x_156:
[----:B------:R-:W-:Y:S05]  /*4e90*/  BSYNC B0 ;  /* 0x0000000000007941 */ /* 0x000fea0003800000 */
.L_x_155:
[----:B-----5:R-:W-:-:S05]  /*4ea0*/  F2FP.F16.E4M3.UNPACK_B R4, R4 ;  /* 0x00000004ff04723e */ /* 0x020fca00020006ff */
[----:B0--34-:R-:W-:-:S05]  /*4eb0*/  HADD2.F32 R3, -RZ, R4.H0_H0 ;  /* 0x20000004ff037230 */ /* 0x019fca0000004100 */
[----:B------:R-:W-:-:S04]  /*4ec0*/  FMUL R6, R3, R6 ;  /* 0x0000000603067220 */ /* 0x000fc80000400000 */
[----:B------:R-:W-:-:S05]  /*4ed0*/  FFMA R6, R87, R0, R6 ;  /* 0x0000000057067223 */ /* 0x000fca0000000006 */
[----:B------:R-:W-:Y:S01]  /*4ee0*/  F2FP.SATFINITE.E4M3.F32.PACK_AB_MERGE_C R3, RZ, R6, RZ ;  /* 0x00000006ff03723e */ /* 0x000fe200048070ff */
[----:B------:R-:W-:Y:S06]  /*4ef0*/  @P0 EXIT ;  /* 0x000000000000094d */ /* 0x000fec0003800000 */
[----:B------:R-:W-:Y:S01]  /*4f00*/  STG.E.U8 desc[UR12][R10.64+0x79], R3 ;  /* 0x000079030a007986 */ /* 0x000fe2000c10110c */
[----:B------:R-:W-:Y:S05]  /*4f10*/  EXIT ;  /* 0x000000000000794d */ /* 0x000fea0003800000 */
.L_x_28:
[----:B------:R-:W-:Y:S01]  /*4f20*/  ISETP.GE.AND P1, PT, R14, 0x1, PT ;  /* 0x000000010e00780c */ /* 0x000fe20003f26270 */
[-C--:B------:R-:W-:Y:S01]  /*4f30*/  FMUL R24, R24, R0.reuse ;  /* 0x0000000018187220 */ /* 0x080fe20000400000 */
[----:B------:R-:W-:Y:S01]  /*4f40*/  ISETP.GE.AND P0, PT, R14, 0x9, PT ;  /* 0x000000090e00780c */ /* 0x000fe20003f06270 */
[-C--:B------:R-:W-:Y:S01]  /*4f50*/  FMUL R25, R25, R0.reuse ;  /* 0x0000000019197220 */ /* 0x080fe20000400000 */
[----:B------:R-:W-:Y:S01]  /*4f60*/  ISETP.LT.OR P2, PT, R7, 0x1, !P1 ;  /* 0x000000010700780c */ /* 0x000fe20004f41670 */
[----:B------:R-:W-:Y:S01]  /*4f70*/  FMUL R26, R26, R0 ;  /* 0x000000001a1a7220 */ /* 0x000fe20000400000 */
[----:B------:R-:W-:Y:S01]  /*4f80*/  F2FP.SATFINITE.E4M3.F32.PACK_AB_MERGE_C R3, RZ, R24, RZ ;  /* 0x00000018ff03723e */ /* 0x000fe200048070ff */
[-C--:B------:R-:W-:Y:S01]  /*4f90*/  FMUL R27, R27, R0.reuse ;  /* 0x000000001b1b7220 */ /* 0x080fe20000400000 */
[C---:B------:R-:W-:Y:S01]  /*4fa0*/  ISETP.LT.OR P3, PT, R7.reuse, 0x1, !P0 ;  /* 0x000000010700780c */ /* 0x040fe20004761670 */
[-C--:B------:R-:W-:Y:S01]  /*4fb0*/  FMUL R28, R28, R0.reuse ;  /* 0x000000001c1c7220 */ /* 0x080fe20000400000 */
[----:B------:R-:W-:Y:S01]  /*4fc0*/  ISETP.LT.OR P4, PT, R7, 0x2, !P0 ;  /* 0x000000020700780c */ /* 0x000fe20004781670 */
[-C--:B------:R-:W-:Y:S01]  /*4fd0*/  FMUL R29, R29, R0.reuse ;  /* 0x000000001d1d7220 */ /* 0x080fe20000400000 */
[C---:B------:R-:W-:Y:S01]  /*4fe0*/  ISETP.LT.OR P5, PT, R7.reuse, 0x9, !P1 ;  /* 0x000000090700780c */ /* 0x040fe20004fa1670 */
[-C--:B------:R-:W-:Y:S01]  /*4ff0*/  FMUL R30, R30, R0.reuse ;  /* 0x000000001e1e7220 */ /* 0x080fe20000400000 */
[----:B------:R-:W-:Y:S01]  /*5000*/  ISETP.LT.OR P6, PT, R7, 0xa, !P1 ;  /* 0x0000000a0700780c */ /* 0x000fe20004fc1670 */
[-C--:B------:R-:W-:Y:S01]  /*5010*/  FMUL R31, R31, R0.reuse ;  /* 0x000000001f1f7220 */ /* 0x080fe20000400000 */
[----:B------:R-:W-:Y:S01]  /*5020*/  F2FP.SATFINITE.E4M3.F32.PACK_AB_MERGE_C R25, RZ, R25, RZ ;  /* 0x00000019ff19723e */ /* 0x000fe200048070ff */
[----:B------:R0:W-:Y:S01]  /*5030*/  @!P2 STG.E.U8 desc[UR12][R8.64], R3 ;  /* 0x000000030800a986 */ /* 0x0001e2000c10110c */
[----:B------:R-:W-:Y:S01]  /*5040*/  ISETP.LT.OR P2, PT, R7, 0x2, !P1 ;  /* 0x000000020700780c */ /* 0x000fe20004f41670 */
[-C--:B------:R-:W-:Y:S01]  /*5050*/  FMUL R32, R32, R0.reuse ;  /* 0x0000000020207220 */ /* 0x080fe20000400000 */
[----:B------:R-:W-:Y:S01]  /*5060*/  F2FP.SATFINITE.E4M3.F32.PACK_AB_MERGE_C R27, RZ, R27, RZ ;  /* 0x0000001bff1b723e */ /* 0x000fe200048070ff */
[----:B------:R-:W-:Y:S01]  /*5070*/  FMUL R33, R33, R0 ;  /* 0x0000000021217220 */ /* 0x000fe20000400000 */
[----:B------:R-:W-:Y:S01]  /*5080*/  F2FP.SATFINITE.E4M3.F32.PACK_AB_MERGE_C R5, RZ, R28, RZ ;  /* 0x0000001cff05723e */ /* 0x000fe200048070ff */
[-C--:B------:R-:W-:Y:S01]  /*5090*/  FMUL R34, R34, R0.reuse ;  /* 0x0000000022227220 */ /* 0x080fe20000400000 */
[----:B------:R-:W-:Y:S01]  /*50a0*/  F2FP.SATFINITE.E4M3.F32.PACK_AB_MERGE_C R29, RZ, R29, RZ ;  /* 0x0000001dff1d723e */ /* 0x000fe200048070ff */
[-C--:B------:R-:W-:Y:S01]  /*50b0*/  FMUL R35, R35, R0.reuse ;  /* 0x0000000023237220 */ /* 0x080fe20000400000 */
[----:B------:R-:W-:Y:S01]  /*50c0*/  F2FP.SATFINITE.E4M3.F32.PACK_AB_MERGE_C R31, RZ, R31, RZ ;  /* 0x0000001fff1f723e */ /* 0x000fe200048070ff */
[-C--:B------:R-:W-:Y:S01]  /*50d0*/  FMUL R36, R36, R0.reuse ;  /* 0x0000000024247220 */ /* 0x080fe20000400000 */
[----:B------:R-:W-:Y:S01]  /*50e0*/  F2FP.SATFINITE.E4M3.F32.PACK_AB_MERGE_C R33, RZ, R33, RZ ;  /* 0x00000021ff21723e */ /* 0x000fe200048070ff */
[----:B------:R-:W-:Y:S01]  /*50f0*/  FMUL R37, R37, R0 ;  /* 0x0000000025257220 */ /* 0x000fe20000400000 */
[----:B0-----:R-:W-:Y:S01]  /*5100*/  F2FP.SATFINITE.E4M3.F32.PACK_AB_MERGE_C R3, RZ, R26, RZ ;  /* 0x0000001aff03723e */ /* 0x001fe200048070ff */
[----:B------:R-:W-:Y:S01]  /*5110*/  @!P2 STG.E.U8 desc[UR12][R8.64+0x1], R25 ;  /* 0x000001190800a986 */ /* 0x000fe2000c10110c */
[C---:B------:R-:W-:Y:S01]  /*5120*/  ISETP.LT.OR P2, PT, R7.reuse, 0x11, !P0 ;  /* 0x000000110700780c */ /* 0x040fe20004741670 */
[----:B------:R-:W-:Y:S01]  /*5130*/  FMUL R38, R38, R0 ;  /* 0x0000000026267220 */ /* 0x000fe20000400000 */
[----:B------:R-:W-:Y:S01]  /*5140*/  F2FP.SATFINITE.E4M3.F32.PACK_AB_MERGE_C R13, RZ, R34, RZ ;  /* 0x00000022ff0d723e */ /* 0x000fe200048070ff */
[----:B------:R0:W-:Y:S01]  /*5150*/  @!P3 STG.E.U8 desc[UR12][R10.64], R3 ;  /* 0x000000030a00b986 */ /* 0x0001e2000c10110c */
[----:B------:R-:W-:Y:S01]  /*5160*/  ISETP.LT.OR P3, PT, R7, 0x9, !P0 ;  /* 0x000000090700780c */ /* 0x000fe20004761670 */
[-C--:B------:R-:W-:Y:S01]  /*5170*/  FMUL R39, R39, R0.reuse ;  /* 0x0000000027277220 */ /* 0x080fe20000400000 */
[----:B------:R-:W-:Y:S01]  /*5180*/  F2FP.SATFINITE.E4M3.F32.PACK_AB_MERGE_C R35, RZ, R35, RZ ;  /* 0x00000023ff23723e */ /* 0x000fe200048070ff */
[----:B------:R-:W-:Y:S01]  /*5190*/  @!P4 STG.E.U8 desc[UR12][R10.64+0x1], R27 ;  /* 0x0000011b0a00c986 */ /* 0x000fe2000c10110c */
[C---:B------:R-:W-:Y:S01]  /*51a0*/  ISETP.LT.OR P4, PT, R7.reuse, 0xa, !P0 ;  /* 0x0000000a0700780c */ /* 0x040fe20004781670 */
[-C--:B------:R-:W-:Y:S01]  /*51b0*/  FMUL R40, R40, R0.reuse ;  /* 0x0000000028287220 */ /* 0x080fe20000400000 */
[----:B------:R-:W-:Y:S01]  /*51c0*/  F2FP.SATFINITE.E4M3.F32.PACK_AB_MERGE_C R37, RZ, R37, RZ ;  /* 0x00000025ff25723e */ /* 0x000fe200048070ff */
[----:B------:R1:W-:Y:S01]  /*51d0*/  @!P5 STG.E.U8 desc[UR12][R8.64+0x8], R5 ;  /* 0x000008050800d986 */ /* 0x0003e2000c10110c */
[----:B------:R-:W-:Y:S01]  /*51e0*/  ISETP.LT.OR P5, PT, R7, 0x11, !P1 ;  /* 0x000000110700780c */ /* 0x000fe20004fa1670 */
[-C--:B------:R-:W-:Y:S01]  /*51f0*/  FMUL R41, R41, R0.reuse ;  /* 0x0000000029297220 */ /* 0x080fe20000400000 */
[----:B------:R-:W-:Y:S01]  /*5200*/  F2FP.SATFINITE.E4M3.F32.PACK_AB_MERGE_C R39, RZ, R39, RZ ;  /* 0x00000027ff27723e */ /* 0x000fe200048070ff */
[----:B------:R-:W-:Y:S01]  /*5210*/  @!P6 STG.E.U8 desc[UR12][R8.64+0x9], R29 ;  /* 0x0000091d0800e986 */ /* 0x000fe2000c10110c */
[----:B------:R-:W-:Y:S01]  /*5220*/  ISETP.LT.OR P6, PT, R7, 0x12, !P1 ;  /* 0x000000120700780c */ /* 0x000fe20004fc1670 */
[----:B------:R-:W-:Y:S01]  /*5230*/  FMUL R42, R42, R0 ;  /* 0x000000002a2a7220 */ /* 0x000fe20000400000 */
[----:B0-----:R-:W-:Y:S01]  /*5240*/  F2FP.SATFINITE.E4M3.F32.PACK_AB_MERGE_C R3, RZ, R30, RZ ;  /* 0x0000001eff03723e */ /* 0x001fe200048070ff */
[-C--:B------:R-:W-:Y:S01]  /*5250*/  FMUL R43, R43, R0.reuse ;  /* 0x000000002b2b7220 */ /* 0x080fe20000400000 */
[-C--:B------:R-:W-:Y:S01]  /*5260*/  FMUL R44, R44, R0.reuse ;  /* 0x000000002c2c7220 */ /* 0x080fe20000400000 */
[----:B------:R-:W-:Y:S01]  /*5270*/  @!P4 STG.E.U8 desc[UR12][R10.64+0x9], R31 ;  /* 0x0000091f0a00c986 */ /* 0x000fe2000c10110c */
[----:B------:R-:W-:Y:S01]  /*5280*/  ISETP.LT.OR P4, PT, R7, 0x1a, !P1 ;  /* 0x0000001a0700780c */ /* 0x000fe20004f81670 */
[----:B------:R-:W-:Y:S01]  /*5290*/  FMUL R45, R45, R0 ;  /* 0x000000002d2d7220 */ /* 0x000fe20000400000 */
[----:B-1----:R-:W-:Y:S01]  /*52a0*/  F2FP.SATFINITE.E4M3.F32.PACK_AB_MERGE_C R5, RZ, R32, RZ ;  /* 0x00000020ff05723e */ /* 0x002fe200048070ff */
[----:B------:R0:W-:Y:S01]  /*52b0*/  @!P3 STG.E.U8 desc[UR12][R10.64+0x8], R3 ;  /* 0x000008030a00b986 */ /* 0x0001e2000c10110c */
        /* <DEDUP_REMOVED lines=9> */
[-C--:B------:R-:W-:Y:S01]  /*5350*/  FMUL R48, R48, R0.reuse ;  /* 0x0000000030307220 */ /* 0x080fe20000400000 */
[-C--:B------:R-:W-:Y:S01]  /*5360*/  FMUL R49, R49, R0.reuse ;  /* 0x0000000031317220 */ /* 0x080fe20000400000 */
[----:B------:R2:W-:Y:S01]  /*5370*/  @!P2 STG.E.U8 desc[UR12][R10.64+0x10], R13 ;  /* 0x0000100d0a00a986 */ /* 0x0005e2000c10110c */
[----:B------:R-:W-:Y:S01]  /*5380*/  ISETP.LT.OR P2, PT, R7, 0x19, !P1 ;  /* 0x000000190700780c */ /* 0x000fe20004f41670 */
[----:B------:R-:W-:Y:S01]  /*5390*/  FMUL R50, R50, R0 ;  /* 0x0000000032327220 */ /* 0x000fe20000400000 */
[----:B0-----:R-:W-:Y:S01]  /*53a0*/  F2FP.SATFINITE.E4M3.F32.PACK_AB_MERGE_C R3, RZ, R36, RZ ;  /* 0x00000024ff03723e */ /* 0x001fe200048070ff */
[----:B------:R-:W-:Y:S01]  /*53b0*/  @!P3 STG.E.U8 desc[UR12][R10.64+0x11], R35 ;  /* 0x000011230a00b986 */ /* 0x000fe2000c10110c */
[----:B-1----:R-:W-:Y:S01]  /*53c0*/  F2FP.SATFINITE.E4M3.F32.PACK_AB_MERGE_C R5, RZ, R38, RZ ;  /* 0x00000026ff05723e */ /* 0x002fe200048070ff */
[-C--:B------:R-:W-:Y:S01]  /*53d0*/  FMUL R51, R51, R0.reuse ;  /* 0x0000000033337220 */ /* 0x080fe20000400000 */
[C---:B------:R-:W-:Y:S01]  /*53e0*/  ISETP.LT.OR P3, PT, R7.reuse, 0x21, !P1 ;  /* 0x000000210700780c */ /* 0x040fe20004f61670 */
[----:B------:R-:W-:Y:S01]  /*53f0*/  @!P4 STG.E.U8 desc[UR12][R8.64+0x19], R37 ;  /* 0x000019250800c986 */ /* 0x000fe2000c10110c */
[----:B------:R-:W-:Y:S01]  /*5400*/  ISETP.LT.OR P4, PT, R7, 0x22, !P1 ;  /* 0x000000220700780c */ /* 0x000fe20004f81670 */
[-C--:B------:R-:W-:Y:S01]  /*5410*/  FMUL R52, R52, R0.reuse ;  /* 0x0000000034347220 */ /* 0x080fe20000400000 */
[----:B------:R-:W-:Y:S01]  /*5420*/  F2FP.SATFINITE.E4M3.F32.PACK_AB_MERGE_C R45, RZ, R45, RZ ;  /* 0x0000002dff2d723e */ /* 0x000fe200048070ff */
[----:B------:R-:W-:Y:S01]  /*5430*/  FMUL R53, R53, R0 ;  /* 0x0000000035357220 */ /* 0x000fe20000400000 */
[----:B--2---:R-:W-:Y:S01]  /*5440*/  F2FP.SATFINITE.E4M3.F32.PACK_AB_MERGE_C R13, RZ, R44, RZ ;  /* 0x0000002cff0d723e */ /* 0x004fe200048070ff */
        /* <DEDUP_REMOVED lines=11> */
[----:B------:R-:W-:Y:S01]  /*5500*/  F2FP.SATFINITE.E4M3.F32.PACK_AB_MERGE_C R51, RZ, R51, RZ ;  /* 0x00000033ff33723e */ /* 0x000fe200048070ff */
[----:B------:R-:W-:Y:S01]  /*5510*/  @!P4 STG.E.U8 desc[UR12][R8.64+0x21], R41 ;  /* 0x000021290800c986 */ /* 0x000fe2000c10110c */
[----:B0-----:R-:W-:Y:S01]  /*5520*/  F2FP.SATFINITE.E4M3.F32.PACK_AB_MERGE_C R3, RZ, R40, RZ ;  /* 0x00000028ff03723e */ /* 0x001fe200048070ff */
[-C--:B------:R-:W-:Y:S01]  /*5530*/  FMUL R57, R57, R0.reuse ;  /* 0x0000000039397220 */ /* 0x080fe20000400000 */
[C---:B------:R-:W-:Y:S01]  /*5540*/  ISETP.LT.OR P4, PT, R7.reuse, 0x2a, !P0 ;  /* 0x0000002a0700780c */ /* 0x040fe20004781670 */
[----:B------:R-:W-:Y:S01]  /*5550*/  FMUL R58, R58, R0 ;  /* 0x000000003a3a7220 */ /* 0x000fe20000400000 */
[----:B-1----:R-:W-:Y:S01]  /*5560*/  F2FP.SATFINITE.E4M3.F32.PACK_AB_MERGE_C R5, RZ, R42, RZ ;  /* 0x0000002aff05723e */ /* 0x002fe200048070ff */
[----:B------:R0:W-:Y:S01]  /*5570*/  @!P3 STG.E.U8 desc[UR12][R8.64+0x20], R3 ;  /* 0x000020030800b986 */ /* 0x0001e2000c10110c */
[----:B------:R-:W-:Y:S01]  /*5580*/  ISETP.LT.OR P3, PT, R7, 0x2a, !P1 ;  /* 0x0000002a0700780c */ /* 0x000fe20004f61670 */
[-C--:B------:R-:W-:Y:S01]  /*5590*/  FMUL R59, R59, R0.reuse ;  /* 0x000000003b3b7220 */ /* 0x080fe20000400000 */
[----:B------:R-:W-:Y:S01]  /*55a0*/  F2FP.SATFINITE.E4M3.F32.PACK_AB_MERGE_C R53, RZ, R53, RZ ;  /* 0x00000035ff35723e */ /* 0x000fe200048070ff */
[----:B------:R1:W-:Y:S01]  /*55b0*/  @!P5 STG.E.U8 desc[UR12][R10.64+0x20], R5 ;  /* 0x000020050a00d986 */ /* 0x0003e2000c10110c */
[C---:B------:R-:W-:Y:S01]  /*55c0*/  ISETP.LT.OR P5, PT, R7.reuse, 0x31, !P1 ;  /* 0x000000310700780c */ /* 0x040fe20004fa1670 */
[-C--:B------:R-:W-:Y:S01]  /*55d0*/  FMUL R60, R60, R0.reuse ;  /* 0x000000003c3c7220 */ /* 0x080fe20000400000 */
[----:B------:R-:W-:Y:S01]  /*55e0*/  F2FP.SATFINITE.E4M3.F32.PACK_AB_MERGE_C R55, RZ, R55, RZ ;  /* 0x00000037ff37723e */ /* 0x000fe200048070ff */
[----:B------:R-:W-:Y:S01]  /*55f0*/  @!P6 STG.E.U8 desc[UR12][R10.64+0x21], R43 ;  /* 0x0000212b0a00e986 */ /* 0x000fe2000c10110c */
[----:B------:R-:W-:Y:S01]  /*5600*/  ISETP.LT.OR P6, PT, R7, 0x32, !P1 ;  /* 0x000000320700780c */ /* 0x000fe20004fc1670 */
[-C--:B------:R-:W-:Y:S01]  /*5610*/  FMUL R61, R61, R0.reuse ;  /* 0x000000003d3d7220 */ /* 0x080fe20000400000 */
[----:B------:R-:W-:Y:S01]  /*5620*/  F2FP.SATFINITE.E4M3.F32.PACK_AB_MERGE_C R57, RZ, R57, RZ ;  /* 0x00000039ff39723e */ /* 0x000fe200048070ff */
        /* <DEDUP_REMOVED lines=83> */
[-C--:B------:R-:W-:Y:S01]  /*5b60*/  FMUL R86, R86, R0.reuse ;  /* 0x0000000056567220 */ /* 0x080fe20000400000 */
[----:B------:R-:W-:Y:S01]  /*5b70*/  @!P6 STG.E.U8 desc[UR12][R10.64+0x49], R63 ;  /* 0x0000493f0a00e986 */ /* 0x000fe2000c10110c */
[----:B------:R-:W-:Y:S01]  /*5b80*/  ISETP.LT.OR P6, PT, R7, 0x5a, !P1 ;  /* 0x0000005a0700780c */ /* 0x000fe20004fc1670 */
[----:B------:R-:W-:Y:S01]  /*5b90*/  FMUL R0, R87, R0 ;  /* 0x0000000057007220 */ /* 0x000fe20000400000 */
[----:B------:R-:W-:Y:S01]  /*5ba0*/  F2FP.SATFINITE.E4M3.F32.PACK_AB_MERGE_C R81, RZ, R81, RZ ;  /* 0x00000051ff51723e */ /* 0x000fe200048070ff */
[----:B------:R2:W-:Y:S01]  /*5bb0*/  @!P2 STG.E.U8 desc[UR12][R8.64+0x50], R13 ;  /* 0x0000500d0800a986 */ /* 0x0005e2000c10110c */
[----:B------:R-:W-:-:S02]  /*5bc0*/  ISETP.LT.OR P2, PT, R7, 0x51, !P0 ;  /* 0x000000510700780c */ /* 0x000fc40004741670 */
[----:B0-----:R-:W-:Y:S01]  /*5bd0*/  F2FP.SATFINITE.E4M3.F32.PACK_AB_MERGE_C R3, RZ, R66, RZ ;  /* 0x00000042ff03723e */ /* 0x001fe200048070ff */
[----:B------:R-:W-:Y:S01]  /*5be0*/  @!P3 STG.E.U8 desc[UR12][R8.64+0x51], R65 ;  /* 0x000051410800b986 */ /* 0x000fe2000c10110c */
[----:B-1----:R-:W-:Y:S02]  /*5bf0*/  F2FP.SATFINITE.E4M3.F32.PACK_AB_MERGE_C R5, RZ, R68, RZ ;  /* 0x00000044ff05723e */ /* 0x002fe400048070ff */
[C---:B------:R-:W-:Y:S01]  /*5c00*/  ISETP.LT.OR P3, PT, R7.reuse, 0x5a, !P0 ;  /* 0x0000005a0700780c */ /* 0x040fe20004761670 */
[----:B------:R-:W-:Y:S01]  /*5c10*/  @!P4 STG.E.U8 desc[UR12][R10.64+0x51], R67 ;  /* 0x000051430a00c986 */ /* 0x000fe2000c10110c */
[C---:B------:R-:W-:Y:S02]  /*5c20*/  ISETP.LT.OR P4, PT, R7.reuse, 0x61, !P1 ;  /* 0x000000610700780c */ /* 0x040fe40004f81670 */
[----:B------:R-:W-:Y:S02]  /*5c30*/  F2FP.SATFINITE.E4M3.F32.PACK_AB_MERGE_C R83, RZ, R83, RZ ;  /* 0x00000053ff53723e */ /* 0x000fe400048070ff */
[----:B--2---:R-:W-:Y:S01]  /*5c40*/  F2FP.SATFINITE.E4M3.F32.PACK_AB_MERGE_C R13, RZ, R74, RZ ;  /* 0x0000004aff0d723e */ /* 0x004fe200048070ff */
[----:B------:R0:W-:Y:S01]  /*5c50*/  @!P2 STG.E.U8 desc[UR12][R10.64+0x50], R3 ;  /* 0x000050030a00a986 */ /* 0x0001e2000c10110c */
[----:B------:R-:W-:-:S02]  /*5c60*/  ISETP.LT.OR P2, PT, R7, 0x59, !P0 ;  /* 0x000000590700780c */ /* 0x000fc40004741670 */
[----:B------:R-:W-:Y:S01]  /*5c70*/  F2FP.SATFINITE.E4M3.F32.PACK_AB_MERGE_C R85, RZ, R85, RZ ;  /* 0x00000055ff55723e */ /* 0x000fe200048070ff */
[----:B------:R1:W-:Y:S01]  /*5c80*/  @!P5 STG.E.U8 desc[UR12][R8.64+0x58], R5 ;  /* 0x000058050800d986 */ /* 0x0003e2000c10110c */
[----:B------:R-:W-:-:S03]  /*5c90*/  ISETP.LT.OR P5, PT, R7, 0x62, !P1 ;  /* 0x000000620700780c */ /* 0x000fc60004fa1670 */
[----:B------:R-:W-:Y:S01]  /*5ca0*/  @!P6 STG.E.U8 desc[UR12][R8.64+0x59], R69 ;  /* 0x000059450800e986 */ /* 0x000fe2000c10110c */
[C---:B------:R-:W-:Y:S02]  /*5cb0*/  ISETP.LT.OR P6, PT, R7.reuse, 0x61, !P0 ;  /* 0x000000610700780c */ /* 0x040fe400047c1670 */
[----:B0-----:R-:W-:Y:S01]  /*5cc0*/  F2FP.SATFINITE.E4M3.F32.PACK_AB_MERGE_C R3, RZ, R70, RZ ;  /* 0x00000046ff03723e */ /* 0x001fe200048070ff */
[----:B------:R-:W-:Y:S01]  /*5cd0*/  @!P3 STG.E.U8 desc[UR12][R10.64+0x59], R71 ;  /* 0x000059470a00b986 */ /* 0x000fe2000c10110c */
[C---:B------:R-:W-:Y:S02]  /*5ce0*/  ISETP.LT.OR P3, PT, R7.reuse, 0x69, !P1 ;  /* 0x000000690700780c */ /* 0x040fe40004f61670 */
[----:B-1----:R-:W-:Y:S01]  /*5cf0*/  F2FP.SATFINITE.E4M3.F32.PACK_AB_MERGE_C R5, RZ, R72, RZ ;  /* 0x00000048ff05723e */ /* 0x002fe200048070ff */
[----:B------:R0:W-:Y:S01]  /*5d00*/  @!P2 STG.E.U8 desc[UR12][R10.64+0x58], R3 ;  /* 0x000058030a00a986 */ /* 0x0001e2000c10110c */
[----:B------:R-:W-:-:S03]  /*5d10*/  ISETP.LT.OR P2, PT, R7, 0x62, !P0 ;  /* 0x000000620700780c */ /* 0x000fc60004741670 */
[----:B------:R1:W-:Y:S01]  /*5d20*/  @!P4 STG.E.U8 desc[UR12][R8.64+0x60], R5 ;  /* 0x000060050800c986 */ /* 0x0003e2000c10110c */
[----:B------:R-:W-:-:S03]  /*5d30*/  ISETP.LT.OR P4, PT, R7, 0x69, !P0 ;  /* 0x000000690700780c */ /* 0x000fc60004781670 */
[----:B------:R-:W-:Y:S01]  /*5d40*/  @!P5 STG.E.U8 desc[UR12][R8.64+0x61], R73 ;  /* 0x000061490800d986 */ /* 0x000fe2000c10110c */
[----:B------:R-:W-:-:S03]  /*5d50*/  ISETP.LT.OR P5, PT, R7, 0x6a, !P0 ;  /* 0x0000006a0700780c */ /* 0x000fc600047a1670 */
[----:B------:R2:W-:Y:S01]  /*5d60*/  @!P6 STG.E.U8 desc[UR12][R10.64+0x60], R13 ;  /* 0x0000600d0a00e986 */ /* 0x0005e2000c10110c */
[C---:B------:R-:W-:Y:S02]  /*5d70*/  ISETP.LT.OR P6, PT, R7.reuse, 0x6a, !P1 ;  /* 0x0000006a0700780c */ /* 0x040fe40004fc1670 */
[----:B0-----:R-:W-:Y:S01]  /*5d80*/  F2FP.SATFINITE.E4M3.F32.PACK_AB_MERGE_C R3, RZ, R76, RZ ;  /* 0x0000004cff03723e */ /* 0x001fe200048070ff */
[----:B------:R-:W-:Y:S01]  /*5d90*/  @!P2 STG.E.U8 desc[UR12][R10.64+0x61], R75 ;  /* 0x0000614b0a00a986 */ /* 0x000fe2000c10110c */
[C---:B------:R-:W-:Y:S02]  /*5da0*/  ISETP.LT.OR P2, PT, R7.reuse, 0x71, !P1 ;  /* 0x000000710700780c */ /* 0x040fe40004f41670 */
[----:B-1----:R-:W-:Y:S01]  /*5db0*/  F2FP.SATFINITE.E4M3.F32.PACK_AB_MERGE_C R5, RZ, R78, RZ ;  /* 0x0000004eff05723e */ /* 0x002fe200048070ff */
[----:B------:R0:W-:Y:S01]  /*5dc0*/  @!P3 STG.E.U8 desc[UR12][R8.64+0x68], R3 ;  /* 0x000068030800b986 */ /* 0x0001e2000c10110c */
[----:B------:R-:W-:Y:S02]  /*5dd0*/  ISETP.LT.OR P3, PT, R7, 0x72, !P1 ;  /* 0x000000720700780c */ /* 0x000fe40004f61670 */
[----:B--2---:R-:W-:-:S03]  /*5de0*/  F2FP.SATFINITE.E4M3.F32.PACK_AB_MERGE_C R13, RZ, R80, RZ ;  /* 0x00000050ff0d723e */ /* 0x004fc600048070ff */
[----:B------:R-:W-:Y:S01]  /*5df0*/  @!P6 STG.E.U8 desc[UR12][R8.64+0x69], R77 ;  /* 0x0000694d0800e986 */ /* 0x000fe2000c10110c */
[C---:B------:R-:W-:Y:S02]  /*5e00*/  ISETP.LT.OR P6, PT, R7.reuse, 0x79, !P1 ;  /* 0x000000790700780c */ /* 0x040fe40004fc1670 */
[C---:B------:R-:W-:Y:S01]  /*5e10*/  ISETP.LT.OR P1, PT, R7.reuse, 0x7a, !P1 ;  /* 0x0000007a0700780c */ /* 0x040fe20004f21670 */
[----:B------:R1:W-:Y:S01]  /*5e20*/  @!P4 STG.E.U8 desc[UR12][R10.64+0x68], R5 ;  /* 0x000068050a00c986 */ /* 0x0003e2000c10110c */
[C---:B------:R-:W-:Y:S02]  /*5e30*/  ISETP.LT.OR P4, PT, R7.reuse, 0x71, !P0 ;  /* 0x000000710700780c */ /* 0x040fe40004781670 */
[----:B0-----:R-:W-:Y:S01]  /*5e40*/  F2FP.SATFINITE.E4M3.F32.PACK_AB_MERGE_C R3, RZ, R82, RZ ;  /* 0x00000052ff03723e */ /* 0x001fe200048070ff */
[----:B------:R-:W-:Y:S01]  /*5e50*/  @!P5 STG.E.U8 desc[UR12][R10.64+0x69], R79 ;  /* 0x0000694f0a00d986 */ /* 0x000fe2000c10110c */
[----:B------:R-:W-:-:S03]  /*5e60*/  ISETP.LT.OR P5, PT, R7, 0x72, !P0 ;  /* 0x000000720700780c */ /* 0x000fc600047a1670 */
[----:B------:R0:W-:Y:S01]  /*5e70*/  @!P2 STG.E.U8 desc[UR12][R8.64+0x70], R13 ;  /* 0x0000700d0800a986 */ /* 0x0001e2000c10110c */
[C---:B------:R-:W-:Y:S02]  /*5e80*/  ISETP.LT.OR P2, PT, R7.reuse, 0x79, !P0 ;  /* 0x000000790700780c */ /* 0x040fe40004741670 */
[----:B------:R-:W-:Y:S01]  /*5e90*/  ISETP.LT.OR P0, PT, R7, 0x7a, !P0 ;  /* 0x0000007a0700780c */ /* 0x000fe20004701670 */
[----:B------:R2:W-:Y:S01]  /*5ea0*/  @!P3 STG.E.U8 desc[UR12][R8.64+0x71], R81 ;  /* 0x000071510800b986 */ /* 0x0005e2000c10110c */
[----:B-1----:R-:W-:Y:S02]  /*5eb0*/  F2FP.SATFINITE.E4M3.F32.PACK_AB_MERGE_C R5, RZ, R84, RZ ;  /* 0x00000054ff05723e */ /* 0x002fe400048070ff */
[----:B------:R-:W-:Y:S01]  /*5ec0*/  F2FP.SATFINITE.E4M3.F32.PACK_AB_MERGE_C R7, RZ, R86, RZ ;  /* 0x00000056ff07723e */ /* 0x000fe200048070ff */
[----:B------:R2:W-:Y:S04]  /*5ed0*/  @!P4 STG.E.U8 desc[UR12][R10.64+0x70], R3 ;  /* 0x000070030a00c986 */ /* 0x0005e8000c10110c */
[----:B------:R2:W-:Y:S01]  /*5ee0*/  @!P5 STG.E.U8 desc[UR12][R10.64+0x71], R83 ;  /* 0x000071530a00d986 */ /* 0x0005e2000c10110c */
[----:B0-----:R-:W-:-:S03]  /*5ef0*/  F2FP.SATFINITE.E4M3.F32.PACK_AB_MERGE_C R13, RZ, R0, RZ ;  /* 0x00000000ff0d723e */ /* 0x001fc600048070ff */
[----:B------:R2:W-:Y:S04]  /*5f00*/  @!P6 STG.E.U8 desc[UR12][R8.64+0x78], R5 ;  /* 0x000078050800e986 */ /* 0x0005e8000c10110c */
[----:B------:R2:W-:Y:S04]  /*5f10*/  @!P1 STG.E.U8 desc[UR12][R8.64+0x79], R85 ;  /* 0x0000795508009986 */ /* 0x0005e8000c10110c */
[----:B------:R2:W-:Y:S01]  /*5f20*/  @!P2 STG.E.U8 desc[UR12][R10.64+0x78], R7 ;  /* 0x000078070a00a986 */ /* 0x0005e2000c10110c */
[----:B------:R-:W-:Y:S05]  /*5f30*/  @P0 EXIT ;  /* 0x000000000000094d */ /* 0x000fea0003800000 */
[----:B------:R-:W-:Y:S01]  /*5f40*/  STG.E.U8 desc[UR12][R10.64+0x79], R13 ;  /* 0x0000790d0a007986 */ /* 0x000fe2000c10110c */
[----:B------:R-:W-:Y:S05]  /*5f50*/  EXIT ;  /* 0x000000000000794d */ /* 0x000fea0003800000 */
.L_x_14:
[----:B------:R-:W-:-:S13]  /*5f60*/  ISETP.NE.AND P0, PT, R8, RZ, PT ;  /* 0x000000ff0800720c */ /* 0x000fda0003f05270 */
[----:B------:R-:W-:Y:S05]  /*5f70*/  @P0 EXIT ;  /* 0x000000000000094d */ /* 0x000fea0003800000 */
[----:B------:R-:W-:Y:S01]  /*5f80*/  ELECT P0, URZ, PT ;  /* 0x00000000003f782f */ /* 0x000fe20003800000 */
[----:B------:R-:W-:-:S12]  /*5f90*/  BSSY B0, `(.L_x_157) ;  /* 0x0000072000007945 */ /* 0x000fd80003800000 */
[----:B------:R-:W-:Y:S05]  /*5fa0*/  @!P0 BRA `(.L_x_158) ;  /* 0x0000000400c08947 */ /* 0x000fea0003800000 */
[----:B------:R-:W-:-:S13]  /*5fb0*/  ISETP.GE.AND P0, PT, R5, 0x1, PT ;  /* 0x000000010500780c */ /* 0x000fda0003f06270 */
[----:B------:R-:W-:Y:S05]  /*5fc0*/  @!P0 BRA `(.L_x_158) ;  /* 0x0000000400b88947 */ /* 0x000fea0003800000 */
[----:B---3-5:R-:W0:Y:S01]  /*5fd0*/  S2R R6, SR_CgaCtaId ;  /* 0x0000000000067919 */ /* 0x028e220000008800 */
[----:B------:R-:W-:Y:S01]  /*5fe0*/  IMAD.SHL.U32 R20, R12, 0x40, RZ ;  /* 0x000000400c147824 */ /* 0x000fe200078e00ff */
[----:B------:R-:W-:Y:S01]  /*5ff0*/  ULDC UR4, c[0x0][0x384] ;  /* 0x0000e10000047ab9 */ /* 0x000fe20000000800 */
[----:B------:R-:W-:Y:S01]  /*6000*/  LOP3.LUT P0, RZ, R11, 0x1f, RZ, 0xc0, !PT ;  /* 0x0000001f0bff7812 */ /* 0x000fe2000780c0ff */
[----:B------:R-:W-:Y:S01]  /*6010*/  ULDC UR5, c[0x0][0x388] ;  /* 0x0000e20000057ab9 */ /* 0x000fe20000000800 */
[C---:B------:R-:W-:Y:S01]  /*6020*/  ISETP.NE.AND P1, PT, R15.reuse, RZ, PT ;  /* 0x000000ff0f00720c */ /* 0x040fe20003f25270 */
[----:B------:R-:W-:Y:S01]  /*6030*/  IMAD.MOV.U32 R8, RZ, RZ, 0x1 ;  /* 0x00000001ff087424 */ /* 0x000fe200078e00ff */
[----:B------:R-:W-:Y:S01]  /*6040*/  ISETP.NE.OR P0, PT, R15, RZ, !P0 ;  /* 0x000000ff0f00720c */ /* 0x000fe20004705670 */
[----:B------:R-:W-:Y:S01]  /*6050*/  IMAD.MOV.U32 R9, RZ, RZ, RZ ;  /* 0x000000ffff097224 */ /* 0x000fe200078e00ff */
[----:B------:R-:W-:Y:S02]  /*6060*/  LOP3.LUT R21, R3, 0x2, RZ, 0xfc, !PT ;  /* 0x0000000203157812 */ /* 0x000fe400078efcff */
[----:B------:R-:W-:Y:S01]  /*6070*/  CS2R R10, SRZ ;  /* 0x00000000000a7805 */ /* 0x000fe2000001ff00 */
[----:B------:R-:W-:-:S02]  /*6080*/  IMAD.MOV.U32 R12, RZ, RZ, RZ ;  /* 0x000000ffff0c7224 */ /* 0x000fc400078e00ff */
[----:B0-----:R-:W-:-:S05]  /*6090*/  IMAD.SHL.U32 R0, R6, 0x40, RZ ;  /* 0x0000004006007824 */ /* 0x001fca00078e00ff */
[----:B------:R-:W-:Y:S01]  /*60a0*/  LOP3.LUT R2, R0, 0x40, RZ, 0xc0, !PT ;  /* 0x0000004000027812 */ /* 0x000fe200078ec0ff */
[----:B------:R-:W-:-:S04]  /*60b0*/  IMAD R0, R16, R17, RZ ;  /* 0x0000001110007224 */ /* 0x000fc800078e02ff */
[----:B------:R-:W-:Y:S02]  /*60c0*/  IMAD R4, R13, 0x80, R2 ;  /* 0x000000800d047824 */ /* 0x000fe400078e0202 */
[----:B------:R-:W-:Y:S02]  /*60d0*/  IMAD.SHL.U32 R2, R6, 0x800, RZ ;  /* 0x0000080006027824 */ /* 0x000fe400078e00ff */
[----:B------:R-:W-:-:S03]  /*60e0*/  IMAD.HI.U32 R6, R20, UR4, RZ ;  /* 0x0000000414067c27 */ /* 0x000fc6000f8e00ff */
[----:B------:R-:W-:Y:S01]  /*60f0*/  LOP3.LUT R2, R2, 0x800, RZ, 0xc0, !PT ;  /* 0x0000080002027812 */ /* 0x000fe200078ec0ff */
[----:B------:R-:W-:Y:S01]  /*6100*/  IMAD R0, R7, R0, 0x1 ;  /* 0x0000000107007424 */ /* 0x000fe200078e0200 */
[----:B------:R-:W-:-:S07]  /*6110*/  SHF.R.U32.HI R6, RZ, UR5, R6 ;  /* 0x00000005ff067c19 */ /* 0x000fce0008011606 */
.L_x_162:
[----:B------:R-:W0:Y:S01]  /*6120*/  S2R R14, SR_CgaCtaId ;  /* 0x00000000000e7919 */ /* 0x000e220000008800 */
[----:B------:R-:W-:-:S04]  /*6130*/  MOV R13, 0x400 ;  /* 0x00000400000d7802 */ /* 0x000fc80000000f00 */
[----:B0-----:R-:W-:Y:S02]  /*6140*/  LEA R22, R14, R13, 0x18 ;  /* 0x0000000d0e167211 */ /* 0x001fe400078ec0ff */
[----:B------:R-:W-:-:S03]  /*6150*/  SHF.L.U32 R13, R8, 0x1f, RZ ;  /* 0x0000001f080d7819 */ /* 0x000fc600000006ff */
[----:B------:R-:W-:-:S07]  /*6160*/  IMAD R14, R9, 0x8, R22 ;  /* 0x00000008090e7824 */ /* 0x000fce00078e0216 */
.L_x_159:
[----:B0-----:R0:W1:Y:S02]  /*6170*/  SYNCS.PHASECHK.TRANS64.TRYWAIT P2, [R14+URZ+0x37928], R13 ;  /* 0x0379280d0e0075a7 */ /* 0x001064000804017f */
[----:B-1----:R-:W-:Y:S05]  /*6180*/  @!P2 NANOSLEEP.SYNCS 0x989680 ;  /* 0x009896800000a95d */ /* 0x002fea0003900000 */
[----:B------:R-:W1:Y:S02]  /*6190*/  @!P2 SYNCS.PHASECHK.TRANS64 P2, [R14+URZ+0x37928], R13 ;  /* 0x0379280d0e00a5a7 */ /* 0x000e64000804007f */
[----:B-1----:R-:W-:Y:S05]  /*61a0*/  @!P2 BRA `(.L_x_159) ;  /* 0xfffffffc00f0a947 */ /* 0x002fea000383ffff */
[----:B0-----:R-:W0:Y:S02]  /*61b0*/  @!P1 LDC R13, c[0x0][0x500] ;  /* 0x00014000ff0d9b82 */ /* 0x001e240000000800 */
[----:B0-----:R0:W-:Y:S02]  /*61c0*/  @!P1 SYNCS.ARRIVE.TRANS64 RZ, [R14+URZ+0x37800], R13 ;  /* 0x0378000d0eff99a7 */ /* 0x0011e4000800003f */
[----:B0-----:R-:W-:-:S04]  /*61d0*/  PRMT R13, R21, 0x9910, RZ ;  /* 0x00009910150d7816 */ /* 0x001fc800000000ff */
[----:B------:R-:W-:-:S13]  /*61e0*/  ISETP.NE.AND P2, PT, R13, 0x2, PT ;  /* 0x000000020d00780c */ /* 0x000fda0003f45270 */
[----:B------:R-:W-:Y:S05]  /*61f0*/  @P2 BRA `(.L_x_160) ;  /* 0x0000000000042947 */ /* 0x000fea0003800000 */
[----:B------:R-:W-:Y:S01]  /*6200*/  BPT.TRAP 0x1 ;  /* 0x000000040000795c */ /* 0x000fe20000300000 */
.L_x_160:
[----:B------:R-:W-:Y:S05]  /*6210*/  @P0 BRA `(.L_x_161) ;  /* 0x0000000000040947 */ /* 0x000fea0003800000 */
[----:B------:R-:W-:Y:S01]  /*6220*/  BPT.TRAP 0x1 ;  /* 0x000000040000795c */ /* 0x000fe20000300000 */
.L_x_161:
[----:B------:R-:W0:Y:S01]  /*6230*/  LDC R15, c[0x0][0x380] ;  /* 0x0000e000ff0f7b82 */ /* 0x000e220000000800 */
[----:B------:R-:W-:Y:S01]  /*6240*/  R2UR UR4, R6 ;  /* 0x00000000060472ca */ /* 0x000fe200000e0000 */
[----:B------:R-:W-:Y:S01]  /*6250*/  ULDC UR20, c[0x0][0x38c] ;  /* 0x0000e30000147ab9 */ /* 0x000fe20000000800 */
[----:B------:R-:W-:Y:S01]  /*6260*/  R2UR UR5, R20 ;  /* 0x00000000140572ca */ /* 0x000fe200000e0000 */
[----:B------:R-:W-:Y:S01]  /*6270*/  UISETP.NE.AND UP0, UPT, UR20, 0x1, UPT ;  /* 0x000000011400788c */ /* 0x000fe2000bf05270 */
[----:B------:R-:W-:Y:S01]  /*6280*/  R2UR UR17, R14 ;  /* 0x000000000e1172ca */ /* 0x000fe200000e0000 */
[C---:B------:R-:W-:Y:S01]  /*6290*/  VIADD R14, R12.reuse, 0x1 ;  /* 0x000000010c0e7836 */ /* 0x040fe20000000000 */
[----:B------:R-:W-:Y:S01]  /*62a0*/  R2UR UR18, R12 ;  /* 0x000000000c1272ca */ /* 0x000fe200000e0000 */
[----:B------:R-:W1:Y:S01]  /*62b0*/  LDC.64 R16, c[0x0][0x3b8] ;  /* 0x0000ee00ff107b82 */ /* 0x000e620000000a00 */
[C---:B------:R-:W-:Y:S01]  /*62c0*/  IMAD R23, R9.reuse, 0x1000, R2 ;  /* 0x0000100009177824 */ /* 0x040fe200078e0202 */
[----:B------:R-:W-:Y:S01]  /*62d0*/  R2UR UR9, R22 ;  /* 0x00000000160972ca */ /* 0x000fe200000e0000 */
[----:B------:R-:W-:Y:S01]  /*62e0*/  VIADD R0, R0, 0xffffffff ;  /* 0xffffffff00007836 */ /* 0x000fe20000000000 */
[----:B------:R-:W-:Y:S01]  /*62f0*/  R2UR UR16, R9 ;  /* 0x00000000091072ca */ /* 0x000fe200000e0000 */
[----:B------:R-:W-:Y:S01]  /*6300*/  ULDC.64 UR24, c[0x0][0x198] ;  /* 0x0000660000187ab9 */ /* 0x000fe20000000a00 */
[----:B------:R-:W-:Y:S01]  /*6310*/  R2UR UR8, R23 ;  /* 0x00000000170872ca */ /* 0x000fe200000e0000 */
[----:B------:R-:W-:Y:S01]  /*6320*/  @UP0 ULDC.64 UR10, c[0x0][0x390] ;  /* 0x0000e400000a0ab9 */ /* 0x000fe20000000a00 */
[----:B------:R-:W1:Y:S01]  /*6330*/  LDC.64 R18, c[0x0][0x3d8] ;  /* 0x0000f600ff127b82 */ /* 0x000e620000000a00 */
[----:B------:R-:W-:Y:S01]  /*6340*/  R2UR UR12, R11 ;  /* 0x000000000b0c72ca */ /* 0x000fe200000e0000 */
[----:B------:R-:W-:Y:S01]  /*6350*/  ULDC.64 UR14, c[0x0][0x3b0] ;  /* 0x0000ec00000e7ab9 */ /* 0x000fe20000000a00 */
[----:B------:R-:W-:Y:S01]  /*6360*/  R2UR UR13, R10 ;  /* 0x000000000a0d72ca */ /* 0x000fe200000e0000 */
[----:B------:R-:W-:Y:S01]  /*6370*/  ULDC.64 UR22, c[0x0][0x3d0] ;  /* 0x0000f40000167ab9 */ /* 0x000fe20000000a00 */
[----:B------:R-:W-:Y:S01]  /*6380*/  ISETP.GT.AND P5, PT, R0, 0x1, PT ;  /* 0x000000010000780c */ /* 0x000fe20003fa4270 */
[----:B------:R-:W-:Y:S01]  /*6390*/  VIADD R9, R9, 0x1 ;  /* 0x0000000109097836 */ /* 0x000fe20000000000 */
[----:B------:R-:W-:Y:S01]  /*63a0*/  USHF.L.U32 UR18, UR18, 0x5, URZ ;  /* 0x0000000512127899 */ /* 0x000fe2000800063f */
[----:B0-----:R-:W-:Y:S01]  /*63b0*/  ISETP.NE.AND P2, PT, R15, 0x1, PT ;  /* 0x000000010f00780c */ /* 0x001fe20003f45270 */
[----:B------:R-:W-:-:S02]  /*63c0*/  ULEA UR16, UR16, UR9, 0xb ;  /* 0x0000000910107291 */ /* 0x000fc4000f8e583f */
[----:B------:R-:W-:Y:S01]  /*63d0*/  UIADD3 UR17, UR17, 0x37800, URZ ;  /* 0x0003780011117890 */ /* 0x000fe2000fffe03f */
[C---:B------:R-:W-:Y:S01]  /*63e0*/  ISETP.NE.AND P4, PT, R9.reuse, 0x25, PT ;  /* 0x000000250900780c */ /* 0x040fe20003f85270 */
[----:B------:R-:W-:Y:S01]  /*63f0*/  UIADD3 UR8, UR9, 0x12800, UR8 ;  /* 0x0001280009087890 */ /* 0x000fe2000fffe008 */
[----:B------:R-:W-:Y:S01]  /*6400*/  UMOV UR26, 0x30000 ;  /* 0x00030000001a7882 */ /* 0x000fe20000000000 */
[----:B------:R-:W-:Y:S01]  /*6410*/  UMOV UR28, 0x0 ;  /* 0x00000000001c7882 */ /* 0x000fe20000000000 */
[----:B------:R-:W-:Y:S02]  /*6420*/  UMOV UR29, 0x10000000 ;  /* 0x10000000001d7882 */ /* 0x000fe40000000000 */
[----:B------:R-:W-:Y:S01]  /*6430*/  UMOV UR9, UR17 ;  /* 0x0000001100097c82 */ /* 0x000fe20008000000 */
[----:B------:R-:W-:Y:S02]  /*6440*/  SEL R9, R9, RZ, P4 ;  /* 0x000000ff09097207 */ /* 0x000fe40002000000 */
[----:B------:R-:W-:Y:S01]  /*6450*/  @P2 IMAD.U32 R13, RZ, RZ, UR4 ;  /* 0x00000004ff0d2e24 */ /* 0x000fe2000f8e00ff */
[----:B------:R-:W-:Y:S01]  /*6460*/  UIADD3 UR4, UP1, UR24, 0xf0, URZ ;  /* 0x000000f018047890 */ /* 0x000fe2000ff3e03f */
[----:B-1----:R-:W-:Y:S01]  /*6470*/  IMAD R12, R10, R17, R19 ;  /* 0x000000110a0c7224 */ /* 0x002fe200078e0213 */
[----:B------:R-:W-:-:S02]  /*6480*/  UIADD3 UR24, UP2, UR24, 0x1f0, URZ ;  /* 0x000001f018187890 */ /* 0x000fc4000ff5e03f */
[----:B------:R-:W-:Y:S01]  /*6490*/  @P2 R2UR UR5, R13 ;  /* 0x000000000d0522ca */ /* 0x000fe200000e0000 */
[----:B------:R-:W-:Y:S01]  /*64a0*/  IMAD R13, R11, R16, R18 ;  /* 0x000000100b0d7224 */ /* 0x000fe200078e0212 */
[----:B------:R-:W-:Y:S01]  /*64b0*/  ISETP.NE.AND P2, PT, R14, R7, PT ;  /* 0x000000070e00720c */ /* 0x000fe20003f45270 */
[----:B------:R-:W0:Y:S03]  /*64c0*/  LDC R16, c[0x0][0x3c8] ;  /* 0x0000f200ff107b82 */ /* 0x000e260000000800 */
[----:B------:R-:W-:Y:S01]  /*64d0*/  PRMT R12, R13, 0x40, R12 ;  /* 0x000000400d0c7816 */ /* 0x000fe2000000000c */
[----:B------:R-:W-:-:S06]  /*64e0*/  VIADD R13, R11, 0x1 ;  /* 0x000000010b0d7836 */ /* 0x000fcc0000000000 */
[----:B------:R-:W-:Y:S02]  /*64f0*/  UIADD3 UR6, -UR5, URZ, URZ ;  /* 0x0000003f05067290 */ /* 0x000fe4000fffe13f */
[----:B------:R-:W-:Y:S01]  /*6500*/  UMOV UR21, UR5 ;  /* 0x0000000500157c82 */ /* 0x000fe20008000000 */
[----:B------:R-:W-:Y:S01]  /*6510*/  @P2 IMAD.MOV R13, RZ, RZ, R11 ;  /* 0x000000ffff0d2224 */ /* 0x000fe200078e020b */
[----:B------:R-:W-:Y:S02]  /*6520*/  SEL R11, RZ, 0x1, P4 ;  /* 0x00000001ff0b7807 */ /* 0x000fe40002000000 */
[----:B------:R-:W-:Y:S01]  /*6530*/  IMAD R15, R15, UR6, R20 ;  /* 0x000000060f0f7c24 */ /* 0x000fe2000f8e0214 */
[----:B------:R-:W-:Y:S01]  /*6540*/  UIMAD.WIDE.U32 UR6, UR5, UR10, URZ ;  /* 0x0000000a050672a5 */ /* 0x000fe2000f8e003f */
[----:B------:R-:W-:Y:S02]  /*6550*/  LOP3.LUT R8, R8, R11, RZ, 0x3c, !PT ;  /* 0x0000000b08087212 */ /* 0x000fe400078e3cff */
[----:B------:R-:W-:Y:S01]  /*6560*/  UMOV UR10, UR18 ;  /* 0x00000012000a7c82 */ /* 0x000fe20008000000 */
[----:B------:R-:W-:Y:S01]  /*6570*/  @UP0 USHF.R.U32.HI UR21, URZ, UR11, UR7 ;  /* 0x0000000b3f150299 */ /* 0x000fe20008011607 */
[----:B------:R-:W-:Y:S01]  /*6580*/  R2UR UR19, R15 ;  /* 0x000000000f1372ca */ /* 0x000fe200000e0000 */
[----:B------:R-:W-:Y:S01]  /*6590*/  VIADD R15, R10, 0x1 ;  /* 0x000000010a0f7836 */ /* 0x000fe20000000000 */
[----:B------:R-:W-:Y:S01]  /*65a0*/  R2UR UR7, R12 ;  /* 0x000000000c0772ca */ /* 0x000fe200000e0000 */
[----:B------:R-:W-:Y:S01]  /*65b0*/  UIADD3 UR6, -UR21, URZ, URZ ;  /* 0x0000003f15067290 */ /* 0x000fe2000fffe13f */
[----:B0-----:R-:W-:-:S02]  /*65c0*/  ISETP.NE.AND P3, PT, R13, R16, PT ;  /* 0x000000100d00720c */ /* 0x001fc40003f65270 */
[----:B------:R-:W-:Y:S01]  /*65d0*/  R2UR UR11, R4 ;  /* 0x00000000040b72ca */ /* 0x000fe200000e0000 */
[----:B------:R-:W-:Y:S01]  /*65e0*/  UIMAD UR20, UR20, UR6, UR5 ;  /* 0x00000006141472a4 */ /* 0x000fe2000f8e0205 */
[----:B------:R-:W-:Y:S01]  /*65f0*/  SEL R12, R14, RZ, P2 ;  /* 0x000000ff0e0c7207 */ /* 0x000fe20001000000 */
[----:B------:R-:W-:Y:S01]  /*6600*/  UIADD3.X UR5, URZ, UR25, URZ, UP1, !UPT ;  /* 0x000000193f057290 */ /* 0x000fe20008ffe43f */
[----:B------:R-:W-:Y:S01]  /*6610*/  SEL R11, R13, RZ, P3 ;  /* 0x000000ff0d0b7207 */ /* 0x000fe20001800000 */
[----:B------:R-:W-:Y:S02]  /*6620*/  UIMAD UR20, UR20, UR15, UR23 ;  /* 0x0000000f141472a4 */ /* 0x000fe4000f8e0217 */
[----:B------:R-:W-:Y:S02]  /*6630*/  UIMAD UR19, UR19, UR14, UR22 ;  /* 0x0000000e131372a4 */ /* 0x000fe4000f8e0216 */
[----:B------:R-:W-:Y:S02]  /*6640*/  UPRMT UR6, UR7, 0x5410, URZ ;  /* 0x0000541007067896 */ /* 0x000fe4000800003f */
[----:B------:R-:W-:Y:S01]  /*6650*/  UIADD3.X UR25, URZ, UR25, URZ, UP2, !UPT ;  /* 0x000000193f197290 */ /* 0x000fe200097fe43f */
[----:B------:R-:W-:-:S04]  /*6660*/  @P3 IMAD.MOV R15, RZ, RZ, R10 ;  /* 0x000000ffff0f3224 */ /* 0x000fc800078e020a */
[----:B------:R-:W-:Y:S02]  /*6670*/  IMAD.MOV.U32 R10, RZ, RZ, R15 ;  /* 0x000000ffff0a7224 */ /* 0x000fe400078e000f */
[----:B------:R0:W-:Y:S02]  /*6680*/  UTMALDG.4D.IM2COL [UR16], [UR4], UR6 ;  /* 0x00000010040073b4 */ /* 0x0001e40008058006 */
[----:B------:R0:W-:Y:S02]  /*6690*/  UTMALDG.4D.MULTICAST [UR8], [UR24], UR26, desc[UR28] ;  /* 0x00001c08180073b4 */ /* 0x0001e4000801981a */
[----:B0-----:R-:W-:Y:S05]  /*66a0*/  @P5 BRA `(.L_x_162) ;  /* 0xfffffff8009c5947 */ /* 0x001fea000383ffff */
.L_x_158:
[----:B------:R-:W-:Y:S05]  /*66b0*/  BSYNC B0 ;  /* 0x0000000000007941 */ /* 0x000fea0003800000 */
.L_x_157:
[----:B------:R-:W-:Y:S01]  /*66c0*/  ISETP.GE.U32.AND P0, PT, R5, 0x25, PT ;  /* 0x000000250500780c */ /* 0x000fe20003f06070 */
[----:B------:R-:W-:-:S12]  /*66d0*/  IMAD.MOV.U32 R4, RZ, RZ, 0x1 ;  /* 0x00000001ff047424 */ /* 0x000fd800078e00ff */
[----:B------:R-:W-:Y:S05]  /*66e0*/  @!P0 BRA `(.L_x_163) ;  /* 0x00000000001c8947 */ /* 0x000fea0003800000 */
[----:B---3-5:R-:W-:-:S04]  /*66f0*/  IMAD.WIDE.U32 R6, R5, -0x45306eb3, RZ ;  /* 0xbacf914d05067825 */ /* 0x028fc800078e00ff */
[----:B------:R-:W-:-:S05]  /*6700*/  IMAD.IADD R6, R5, 0x1, -R7 ;  /* 0x0000000105067824 */ /* 0x000fca00078e0a07 */
[----:B------:R-:W-:-:S04]  /*6710*/  LEA.HI R6, R6, R7, RZ, 0x1f ;  /* 0x0000000706067211 */ /* 0x000fc800078ff8ff */
[----:B------:R-:W-:-:S04]  /*6720*/  SHF.R.U32.HI R6, RZ, 0x5, R6 ;  /* 0x00000005ff067819 */ /* 0x000fc80000011606 */
[----:B------:R-:W-:-:S04]  /*6730*/  LOP3.LUT R6, R6, 0x1, RZ, 0xc0, !PT ;  /* 0x0000000106067812 */ /* 0x000fc800078ec0ff */
[----:B------:R-:W-:-:S04]  /*6740*/  ISETP.NE.U32.AND P0, PT, R6, 0x1, PT ;  /* 0x000000010600780c */ /* 0x000fc80003f05070 */
[----:B------:R-:W-:-:S09]  /*6750*/  SEL R4, RZ, 0x1, !P0 ;  /* 0x00000001ff047807 */ /* 0x000fd20004000000 */
.L_x_163:
[----:B------:R-:W-:Y:S05]  /*6760*/  WARPSYNC.ALL ;  /* 0x0000000000007948 */ /* 0x000fea0003800000 */
[----:B------:R-:W-:-:S13]  /*6770*/  ELECT P0, URZ, PT ;  /* 0x00000000003f782f */ /* 0x000fda0003800000 */
[----:B------:R-:W-:Y:S05]  /*6780*/  @!P0 EXIT ;  /* 0x000000000000894d */ /* 0x000fea0003800000 */
[----:B------:R-:W-:-:S04]  /*6790*/  LOP3.LUT R3, R3, 0x2, RZ, 0xfc, !PT ;  /* 0x0000000203037812 */ /* 0x000fc800078efcff */
[----:B------:R-:W-:-:S13]  /*67a0*/  ISETP.NE.AND P0, PT, R3, 0x3, PT ;  /* 0x000000030300780c */ /* 0x000fda0003f05270 */
[----:B------:R-:W-:Y:S05]  /*67b0*/  @!P0 BRA `(.L_x_164) ;  /* 0x0000000000048947 */ /* 0x000fea0003800000 */
[----:B------:R-:W-:Y:S01]  /*67c0*/  BPT.TRAP 0x1 ;  /* 0x000000040000795c */ /* 0x000fe20000300000 */
.L_x_164:
[----:B------:R-:W0:Y:S01]  /*67d0*/  S2R R7, SR_CgaCtaId ;  /* 0x0000000000077919 */ /* 0x000e220000008800 */
[----:B------:R-:W-:Y:S01]  /*67e0*/  IMAD.WIDE.U32 R2, R5, -0x45306eb3, RZ ;  /* 0xbacf914d05027825 */ /* 0x000fe200078e00ff */
[----:B-----5:R-:W-:-:S03]  /*67f0*/  MOV R0, 0x400 ;  /* 0x0000040000007802 */ /* 0x020fc60000000f00 */
[----:B------:R-:W-:-:S05]  /*6800*/  IMAD.IADD R2, R5, 0x1, -R3 ;  /* 0x0000000105027824 */ /* 0x000fca00078e0a03 */
[----:B------:R-:W-:Y:S02]  /*6810*/  LEA.HI R2, R2, R3, RZ, 0x1f ;  /* 0x0000000302027211 */ /* 0x000fe400078ff8ff */
[----:B------:R-:W-:Y:S02]  /*6820*/  SHF.L.U32 R3, R4, 0x1f, RZ ;  /* 0x0000001f04037819 */ /* 0x000fe400000006ff */
[----:B------:R-:W-:-:S05]  /*6830*/  SHF.R.U32.HI R2, RZ, 0x5, R2 ;  /* 0x00000005ff027819 */ /* 0x000fca0000011602 */
[----:B------:R-:W-:Y:S01]  /*6840*/  IMAD R5, R2, -0x25, R5 ;  /* 0xffffffdb02057824 */ /* 0x000fe200078e0205 */
[----:B0-----:R-:W-:-:S05]  /*6850*/  LEA R0, R7, R0, 0x18 ;  /* 0x0000000007007211 */ /* 0x001fca00078ec0ff */
[----:B------:R-:W-:-:S04]  /*6860*/  VIADD R0, R0, 0x37928 ;  /* 0x0003792800007836 */ /* 0x000fc80000000000 */
[----:B------:R-:W-:-:S07]  /*6870*/  IMAD R2, R5, 0x8, R0 ;  /* 0x0000000805027824 */ /* 0x000fce00078e0200 */
.L_x_165:
[----:B0-----:R0:W1:Y:S02]  /*6880*/  SYNCS.PHASECHK.TRANS64.TRYWAIT P0, [R2+URZ], R3 ;  /* 0x00000003020075a7 */ /* 0x001064000800017f */
[----:B-1----:R-:W-:Y:S05]  /*6890*/  @!P0 NANOSLEEP.SYNCS 0x989680 ;  /* 0x009896800000895d */ /* 0x002fea0003900000 */
[----:B------:R-:W1:Y:S02]  /*68a0*/  @!P0 SYNCS.PHASECHK.TRANS64 P0, [R2+URZ], R3 ;  /* 0x00000003020085a7 */ /* 0x000e64000800007f */
[----:B-1----:R-:W-:Y:S05]  /*68b0*/  @!P0 BRA `(.L_x_165) ;  /* 0xfffffffc00f08947 */ /* 0x002fea000383ffff */
[----:B------:R-:W-:-:S05]  /*68c0*/  VIADD R5, R5, 0x1 ;  /* 0x0000000105057836 */ /* 0x000fca0000000000 */
[----:B------:R-:W-:-:S04]  /*68d0*/  ISETP.NE.AND P0, PT, R5, 0x25, PT ;  /* 0x000000250500780c */ /* 0x000fc80003f05270 */
[----:B0-----:R-:W-:Y:S02]  /*68e0*/  SEL R3, RZ, 0x1, P0 ;  /* 0x00000001ff037807 */ /* 0x001fe40000000000 */
[----:B------:R-:W-:Y:S02]  /*68f0*/  SEL R5, R5, RZ, P0 ;  /* 0x000000ff05057207 */ /* 0x000fe40000000000 */
[----:B------:R-:W-:-:S03]  /*6900*/  LOP3.LUT R7, R4, R3, RZ, 0x3c, !PT ;  /* 0x0000000304077212 */ /* 0x000fc600078e3cff */
[----:B------:R-:W-:Y:S01]  /*6910*/  IMAD R2, R5, 0x8, R0 ;  /* 0x0000000805027824 */ /* 0x000fe200078e0200 */
[----:B------:R-:W-:-:S07]  /*6920*/  SHF.L.U32 R3, R7, 0x1f, RZ ;  /* 0x0000001f07037819 */ /* 0x000fce00000006ff */
.L_x_166:
        /* <DEDUP_REMOVED lines=11> */
.L_x_167:
        /* <DEDUP_REMOVED lines=11> */
.L_x_168:
        /* <DEDUP_REMOVED lines=11> */
.L_x_169:
        /* <DEDUP_REMOVED lines=11> */
.L_x_170:
        /* <DEDUP_REMOVED lines=11> */
.L_x_171:
        /* <DEDUP_REMOVED lines=11> */
.L_x_172:
        /* <DEDUP_REMOVED lines=11> */
.L_x_173:
        /* <DEDUP_REMOVED lines=11> */
.L_x_174:
        /* <DEDUP_REMOVED lines=11> */
.L_x_175:
        /* <DEDUP_REMOVED lines=11> */
.L_x_176:
        /* <DEDUP_REMOVED lines=11> */
.L_x_177:
        /* <DEDUP_REMOVED lines=11> */
.L_x_178:
        /* <DEDUP_REMOVED lines=11> */
.L_x_179:
        /* <DEDUP_REMOVED lines=11> */
.L_x_180:
        /* <DEDUP_REMOVED lines=11> */
.L_x_181:
        /* <DEDUP_REMOVED lines=11> */
.L_x_182:
        /* <DEDUP_REMOVED lines=11> */
.L_x_183:
        /* <DEDUP_REMOVED lines=11> */
.L_x_184:
        /* <DEDUP_REMOVED lines=11> */
.L_x_185:
        /* <DEDUP_REMOVED lines=11> */
.L_x_186:
        /* <DEDUP_REMOVED lines=11> */
.L_x_187:
        /* <DEDUP_REMOVED lines=11> */
.L_x_188:
        /* <DEDUP_REMOVED lines=11> */
.L_x_189:
        /* <DEDUP_REMOVED lines=11> */
.L_x_190:
        /* <DEDUP_REMOVED lines=11> */
.L_x_191:
        /* <DEDUP_REMOVED lines=11> */
.L_x_192:
        /* <DEDUP_REMOVED lines=11> */
.L_x_193:
        /* <DEDUP_REMOVED lines=11> */
.L_x_194:
        /* <DEDUP_REMOVED lines=11> */
.L_x_195:
        /* <DEDUP_REMOVED lines=11> */
.L_x_196:
        /* <DEDUP_REMOVED lines=11> */
.L_x_197:
        /* <DEDUP_REMOVED lines=11> */
.L_x_198:
        /* <DEDUP_REMOVED lines=11> */
.L_x_199:
        /* <DEDUP_REMOVED lines=11> */
.L_x_200:
        /* <DEDUP_REMOVED lines=11> */
.L_x_201:
[----:B0-----:R0:W1:Y:S02]  /*8140*/  SYNCS.PHASECHK.TRANS64.TRYWAIT P0, [R5+URZ], R0 ;  /* 0x00000000050075a7 */ /* 0x001064000800017f */
[----:B-1----:R-:W-:Y:S05]  /*8150*/  @!P0 NANOSLEEP.SYNCS 0x989680 ;  /* 0x009896800000895d */ /* 0x002fea0003900000 */
[----:B------:R-:W1:Y:S02]  /*8160*/  @!P0 SYNCS.PHASECHK.TRANS64 P0, [R5+URZ], R0 ;  /* 0x00000000050085a7 */ /* 0x000e64000800007f */
[----:B-1----:R-:W-:Y:S05]  /*8170*/  @P0 EXIT ;  /* 0x000000000000094d */ /* 0x002fea0003800000 */
[----:B------:R-:W-:Y:S05]  /*8180*/  BRA `(.L_x_201) ;  /* 0xfffffffc00ec7947 */ /* 0x000fea000383ffff */
.L_x_202:
[----:B------:R-:W-:-:S00]  /*8190*/  BRA `(.L_x_202) ;  /* 0xfffffffc00fc7947 */ /* 0x000fc0000383ffff */
[----:B------:R-:W-:-:S00]  /*81a0*/  NOP ;  /* 0x0000000000007918 */ /* 0x000fc00000000000 */
        /* <DEDUP_REMOVED lines=13> */
.L_x_203:


//--------------------- .nv.shared._ZN7cutlass13device_kernelINS_4conv6kernel13ConvUniversalINS1_16ConvProblemShapeILNS1_8OperatorE0ELi2EEENS1_10collective14CollectiveConvINS1_46MainloopSm90TmaGmmaWarpSpecializedImplicitGemmILS5_0ELi37ELi2EN4cute5tupleIJNSA_1CILi2EEENSC_ILi1EEESE_EEENS1_36KernelImplicitTmaWarpSpecializedSm90ELi1EEENSB_IJNSC_ILi64EEENSC_ILi128EEENSB_IJNSC_ILi32EEEEEEEEENS_12float_e4m3_tESN_NSA_8TiledMMAINSA_8MMA_AtomIJNSA_4SM904GMMA31MMA_64x128x32_F32E4M3E4M3_SS_TNILNSR_7ScaleInE1ELST_1EEEEEENSA_6LayoutINSB_IJSE_SE_SE_EEENSB_IJNSC_ILi0EEESY_SY_EEEEENSB_IJNSA_10UnderscoreES11_S11_EEEEENS7_6detail26Sm90ImplicitGemmTileTraitsINSA_20SM90_TMA_LOAD_IM2COLENSA_14ComposedLayoutINSA_7SwizzleILi1ELi4ELi3EEENSA_18smem_ptr_flag_bitsILi8EEENSW_INSB_IJNSB_IJNSC_ILi8EEES1C_EEENSB_IJSK_SE_EEENSB_IJSE_NSC_ILi37EEEEEEEEENSB_IJNSB_IJSK_NSC_ILi256EEEEEENSB_IJSE_SY_EEENSB_IJSY_NSC_ILi2048EEEEEEEEEEEEEvEENS15_INSA_23SM90_TMA_LOAD_MULTICASTENS17_IS19_S1B_NSW_INSB_IJNSB_IJS1C_NSC_ILi16EEEEEES1E_S1G_EEENSB_IJS1J_S1K_NSB_IJSY_NSC_ILi4096EEEEEEEEEEEEEvEEEENS_8epilogue10collective6detail29Sm90TmaWarpSpecializedAdapterINS23_15DefaultEpilogueISN_NSB_IJNSB_IJlllEEESE_SY_EEES28_NS22_6thread17LinearCombinationISN_Li1EffLNS29_9ScaleType4KindE0ELNS_15FloatRoundStyleE2ESN_EENS_4gemm15EpilogueDefaultEEEEEvvEEEEvNT_6ParamsE --------------------------
	.section	.nv.shared._ZN7cutlass13device_kernelINS_4conv6kernel13ConvUniversalINS1_16ConvProblemShapeILNS1_8OperatorE0ELi2EEENS1_10collective14CollectiveConvINS1_46MainloopSm90TmaGmmaWarpSpecializedImplicitGemmILS5_0ELi37ELi2EN4cute5tupleIJNSA_1CILi2EEENSC_ILi1EEESE_EEENS1_36KernelImplicitTmaWarpSpecializedSm90ELi1EEENSB_IJNSC_ILi64EEENSC_ILi128EEENSB_IJNSC_ILi32EEEEEEEEENS_12float_e4m3_tESN_NSA_8TiledMMAINSA_8MMA_AtomIJNSA_4SM904GMMA31MMA_64x128x32_F32E4M3E4M3_SS_TNILNSR_7ScaleInE1ELST_1EEEEEENSA_6LayoutINSB_IJSE_SE_SE_EEENSB_IJNSC_ILi0EEESY_SY_EEEEENSB_IJNSA_10UnderscoreES11_S11_EEEEENS7_6detail26Sm90ImplicitGemmTileTraitsINSA_20SM90_TMA_LOAD_IM2COLENSA_14ComposedLayoutINSA_7SwizzleILi1ELi4ELi3EEENSA_18smem_ptr_flag_bitsILi8EEENSW_INSB_IJNSB_IJNSC_ILi8EEES1C_EEENSB_IJSK_SE_EEENSB_IJSE_NSC_ILi37EEEEEEEEENSB_IJNSB_IJSK_NSC_ILi256EEEEEENSB_IJSE_SY_EEENSB_IJSY_NSC_ILi2048EEEEEEEEEEEEEvEENS15_INSA_23SM90_TMA_LOAD_MULTICASTENS17_IS19_S1B_NSW_INSB_IJNSB_IJS1C_NSC_ILi16EEEEEES1E_S1G_EEENSB_IJS1J_S1K_NSB_IJSY_NSC_ILi4096EEEEEEEEEEEEEvEEEENS_8epilogue10collective6detail29Sm90TmaWarpSpecializedAdapterINS23_15DefaultEpilogueISN_NSB_IJNSB_IJlllEEESE_SY_EEES28_NS22_6thread17LinearCombinationISN_Li1EffLNS29_9ScaleType4KindE0ELNS_15FloatRoundStyleE2ESN_EENS_4gemm15EpilogueDefaultEEEEEvvEEEEvNT_6ParamsE,"aw",@nobits
	.sectionflags	@""
	.align	16
	.zero		1024


//--------------------- .nv.shared.reserved.0     --------------------------
	.section	.nv.shared.reserved.0,"aw",@nobits
	.weak		__nv_reservedSMEM_offset_0_alias
	.size		__nv_reservedSMEM_offset_0_alias, 0, 0
	.other		__nv_reservedSMEM_offset_0_alias,@"STO_CUDA_RESERVED_SHARED STV_DEFAULT"
__nv_reservedSMEM_offset_0_alias:
	.zero		0


//--------------------- .nv.global                --------------------------
	.section	.nv.global,"aw",@nobits
.nv.global:
	.type		_ZN39_INTERNAL_f5410780_4_k_cu_6d315bbb_29934cute1_E,@object
	.size		_ZN39_INTERNAL_f5410780_4_k_cu_6d315bbb_29934cute1_E,(_ZN39_INTERNAL_f5410780_4_k_cu_6d315bbb_29934cuda3std3__45__cpo6cbeginE - _ZN39_INTERNAL_f5410780_4_k_cu_6d315bbb_29934cute1_E)
_ZN39_INTERNAL_f5410780_4_k_cu_6d315bbb_29934cute1_E:
	.zero		1
	.type		_ZN39_INTERNAL_f5410780_4_k_cu_6d315bbb_29934cuda3std3__45__cpo6cbeginE,@object
	.size		_ZN39_INTERNAL_f5410780_4_k_cu_6d315bbb_29934cuda3std3__45__cpo6cbeginE,(_ZN39_INTERNAL_f5410780_4_k_cu_6d315bbb_29934cuda3std3__48in_placeE - _ZN39_INTERNAL_f5410780_4_k_cu_6d315bbb_29934cuda3std3__45__cpo6cbeginE)
_ZN39_INTERNAL_f5410780_4_k_cu_6d315bbb_29934cuda3std3__45__cpo6cbeginE:
	.zero		1
	.type		_ZN39_INTERNAL_f5410780_4_k_cu_6d315bbb_29934cuda3std3__48in_placeE,@object
	.size		_ZN39_INTERNAL_f5410780_4_k_cu_6d315bbb_29934cuda3std3__48in_placeE,(_ZN39_INTERNAL_f5410780_4_k_cu_6d315bbb_29934cuda3std6ranges3__45__cpo9iter_moveE - _ZN39_INTERNAL_f5410780_4_k_cu_6d315bbb_29934cuda3std3__48in_placeE)
_ZN39_INTERNAL_f5410780_4_k_cu_6d315bbb_29934cuda3std3__48in_placeE:
	.zero		1
	.type		_ZN39_INTERNAL_f5410780_4_k_cu_6d315bbb_29934cuda3std6ranges3__45__cpo9iter_moveE,@object
	.size		_ZN39_INTERNAL_f5410780_4_k_cu_6d315bbb_29934cuda3std6ranges3__45__cpo9iter_moveE,(_ZN39_INTERNAL_f5410780_4_k_cu_6d315bbb_29934cuda3std3__45__cpo5beginE - _ZN39_INTERNAL_f5410780_4_k_cu_6d315bbb_29934cuda3std6ranges3__45__cpo9iter_moveE)
_ZN39_INTERNAL_f5410780_4_k_cu_6d315bbb_29934cuda3std6ranges3__45__cpo9iter_moveE:
	.zero		1
	.type		_ZN39_INTERNAL_f5410780_4_k_cu_6d315bbb_29934cuda3std3__45__cpo5beginE,@object
	.size		_ZN39_INTERNAL_f5410780_4_k_cu_6d315bbb_29934cuda3std3__45__cpo5beginE,(_ZN39_INTERNAL_f5410780_4_k_cu_6d315bbb_29934cuda3std3__441_GLOBAL__N__f5410780_4_k_cu_6d315bbb_29936ignoreE - _ZN39_INTERNAL_f5410780_4_k_cu_6d315bbb_29934cuda3std3__45__cpo5beginE)
_ZN39_INTERNAL_f5410780_4_k_cu_6d315bbb_29934cuda3std3__45__cpo5beginE:
	.zero		1
	.type		_ZN39_INTERNAL_f5410780_4_k_cu_6d315bbb_29934cuda3std3__441_GLOBAL__N__f5410780_4_k_cu_6d315bbb_29936ignoreE,@object
	.size		_ZN39_INTERNAL_f5410780_4_k_cu_6d315bbb_29934cuda3std3__441_GLOBAL__N__f5410780_4_k_cu_6d315bbb_29936ignoreE,(_ZN39_INTERNAL_f5410780_4_k_cu_6d315bbb_29934cute7productE - _ZN39_INTERNAL_f5410780_4_k_cu_6d315bbb_29934cuda3std3__441_GLOBAL__N__f5410780_4_k_cu_6d315bbb_29936ignoreE)
_ZN39_INTERNAL_f5410780_4_k_cu_6d315bbb_29934cuda3std3__441_GLOBAL__N__f5410780_4_k_cu_6d315bbb_29936ignoreE:
	.zero		1
	.type		_ZN39_INTERNAL_f5410780_4_k_cu_6d315bbb_29934cute7productE,@object
	.size		_ZN39_INTERNAL_f5410780_4_k_cu_6d315bbb_29934cute7productE,(_ZN39_INTERNAL_f5410780_4_k_cu_6d315bbb_29934cuda3std3__45__cpo3endE - _ZN39_INTERNAL_f5410780_4_k_cu_6d315bbb_29934cute7productE)
_ZN39_INTERNAL_f5410780_4_k_cu_6d315bbb_29934cute7productE:
	.zero		1
	.type		_ZN39_INTERNAL_f5410780_4_k_cu_6d315bbb_29934cuda3std3__45__cpo3endE,@object
	.size		_ZN39_INTERNAL_f5410780_4_k_cu_6d315bbb_29934cuda3std3__45__cpo3endE,(_ZN39_INTERNAL_f5410780_4_k_cu_6d315bbb_29934cuda3std3__419piecewise_constructE - _ZN39_INTERNAL_f5410780_4_k_cu_6d315bbb_29934cuda3std3__45__cpo3endE)
_ZN39_INTERNAL_f5410780_4_k_cu_6d315bbb_29934cuda3std3__45__cpo3endE:
	.zero		1
	.type		_ZN39_INTERNAL_f5410780_4_k_cu_6d315bbb_29934cuda3std3__419piecewise_constructE,@object
	.size		_ZN39_INTERNAL_f5410780_4_k_cu_6d315bbb_29934cuda3std3__419piecewise_constructE,(_ZN39_INTERNAL_f5410780_4_k_cu_6d315bbb_29934cuda3std3__45__cpo4cendE - _ZN39_INTERNAL_f5410780_4_k_cu_6d315bbb_29934cuda3std3__419piecewise_constructE)
_ZN39_INTERNAL_f5410780_4_k_cu_6d315bbb_29934cuda3std3__419piecewise_constructE:
	.zero		1
	.type		_ZN39_INTERNAL_f5410780_4_k_cu_6d315bbb_29934cuda3std3__45__cpo4cendE,@object
	.size		_ZN39_INTERNAL_f5410780_4_k_cu_6d315bbb_29934cuda3std3__45__cpo4cendE,(_ZN39_INTERNAL_f5410780_4_k_cu_6d315bbb_29934cuda3std6ranges3__45__cpo4swapE - _ZN39_INTERNAL_f5410780_4_k_cu_6d315bbb_29934cuda3std3__45__cpo4cendE)
_ZN39_INTERNAL_f5410780_4_k_cu_6d315bbb_29934cuda3std3__45__cpo4cendE:
	.zero		1
	.type		_ZN39_INTERNAL_f5410780_4_k_cu_6d315bbb_29934cuda3std6ranges3__45__cpo4swapE,@object
	.size		_ZN39_INTERNAL_f5410780_4_k_cu_6d315bbb_29934cuda3std6ranges3__45__cpo4swapE,(.L_7 - _ZN39_INTERNAL_f5410780_4_k_cu_6d315bbb_29934cuda3std6ranges3__45__cpo4swapE)
_ZN39_INTERNAL_f5410780_4_k_cu_6d315bbb_29934cuda3std6ranges3__45__cpo4swapE:
	.zero		1
.L_7:


//--------------------- .nv.constant0._ZN7cutlass13device_kernelINS_4conv6kernel13ConvUniversalINS1_16ConvProblemShapeILNS1_8OperatorE0ELi2EEENS1_10collective14CollectiveConvINS1_46MainloopSm90TmaGmmaWarpSpecializedImplicitGemmILS5_0ELi37ELi2EN4cute5tupleIJNSA_1CILi2EEENSC_ILi1EEESE_EEENS1_36KernelImplicitTmaWarpSpecializedSm90ELi1EEENSB_IJNSC_ILi64EEENSC_ILi128EEENSB_IJNSC_ILi32EEEEEEEEENS_12float_e4m3_tESN_NSA_8TiledMMAINSA_8MMA_AtomIJNSA_4SM904GMMA31MMA_64x128x32_F32E4M3E4M3_SS_TNILNSR_7ScaleInE1ELST_1EEEEEENSA_6LayoutINSB_IJSE_SE_SE_EEENSB_IJNSC_ILi0EEESY_SY_EEEEENSB_IJNSA_10UnderscoreES11_S11_EEEEENS7_6detail26Sm90ImplicitGemmTileTraitsINSA_20SM90_TMA_LOAD_IM2COLENSA_14ComposedLayoutINSA_7SwizzleILi1ELi4ELi3EEENSA_18smem_ptr_flag_bitsILi8EEENSW_INSB_IJNSB_IJNSC_ILi8EEES1C_EEENSB_IJSK_SE_EEENSB_IJSE_NSC_ILi37EEEEEEEEENSB_IJNSB_IJSK_NSC_ILi256EEEEEENSB_IJSE_SY_EEENSB_IJSY_NSC_ILi2048EEEEEEEEEEEEEvEENS15_INSA_23SM90_TMA_LOAD_MULTICASTENS17_IS19_S1B_NSW_INSB_IJNSB_IJS1C_NSC_ILi16EEEEEES1E_S1G_EEENSB_IJS1J_S1K_NSB_IJSY_NSC_ILi4096EEEEEEEEEEEEEvEEEENS_8epilogue10collective6detail29Sm90TmaWarpSpecializedAdapterINS23_15DefaultEpilogueISN_NSB_IJNSB_IJlllEEESE_SY_EEES28_NS22_6thread17LinearCombinationISN_Li1EffLNS29_9ScaleType4KindE0ELNS_15FloatRoundStyleE2ESN_EENS_4gemm15EpilogueDefaultEEEEEvvEEEEvNT_6ParamsE --------------------------
	.section	.nv.constant0._ZN7cutlass13device_kernelINS_4conv6kernel13ConvUniversalINS1_16ConvProblemShapeILNS1_8OperatorE0ELi2EEENS1_10collective14CollectiveConvINS1_46MainloopSm90TmaGmmaWarpSpecializedImplicitGemmILS5_0ELi37ELi2EN4cute5tupleIJNSA_1CILi2EEENSC_ILi1EEESE_EEENS1_36KernelImplicitTmaWarpSpecializedSm90ELi1EEENSB_IJNSC_ILi64EEENSC_ILi128EEENSB_IJNSC_ILi32EEEEEEEEENS_12float_e4m3_tESN_NSA_8TiledMMAINSA_8MMA_AtomIJNSA_4SM904GMMA31MMA_64x128x32_F32E4M3E4M3_SS_TNILNSR_7ScaleInE1ELST_1EEEEEENSA_6LayoutINSB_IJSE_SE_SE_EEENSB_IJNSC_ILi0EEESY_SY_EEEEENSB_IJNSA_10UnderscoreES11_S11_EEEEENS7_6detail26Sm90ImplicitGemmTileTraitsINSA_20SM90_TMA_LOAD_IM2COLENSA_14ComposedLayoutINSA_7SwizzleILi1ELi4ELi3EEENSA_18smem_ptr_flag_bitsILi8EEENSW_INSB_IJNSB_IJNSC_ILi8EEES1C_EEENSB_IJSK_SE_EEENSB_IJSE_NSC_ILi37EEEEEEEEENSB_IJNSB_IJSK_NSC_ILi256EEEEEENSB_IJSE_SY_EEENSB_IJSY_NSC_ILi2048EEEEEEEEEEEEEvEENS15_INSA_23SM90_TMA_LOAD_MULTICASTENS17_IS19_S1B_NSW_INSB_IJNSB_IJS1C_NSC_ILi16EEEEEES1E_S1G_EEENSB_IJS1J_S1K_NSB_IJSY_NSC_ILi4096EEEEEEEEEEEEEvEEEENS_8epilogue10collective6detail29Sm90TmaWarpSpecializedAdapterINS23_15DefaultEpilogueISN_NSB_IJNSB_IJlllEEESE_SY_EEES28_NS22_6thread17LinearCombinationISN_Li1EffLNS29_9ScaleType4KindE0ELNS_15FloatRoundStyleE2ESN_EENS_4gemm15EpilogueDefaultEEEEEvvEEEEvNT_6ParamsE,"a",@progbits
	.sectionflags	@""
	.align	4
.nv.constant0._ZN7cutlass13device_kernelINS_4conv6kernel13ConvUniversalINS1_16ConvProblemShapeILNS1_8OperatorE0ELi2EEENS1_10collective14CollectiveConvINS1_46MainloopSm90TmaGmmaWarpSpecializedImplicitGemmILS5_0ELi37ELi2EN4cute5tupleIJNSA_1CILi2EEENSC_ILi1EEESE_EEENS1_36KernelImplicitTmaWarpSpecializedSm90ELi1EEENSB_IJNSC_ILi64EEENSC_ILi128EEENSB_IJNSC_ILi32EEEEEEEEENS_12float_e4m3_tESN_NSA_8TiledMMAINSA_8MMA_AtomIJNSA_4SM904GMMA31MMA_64x128x32_F32E4M3E4M3_SS_TNILNSR_7ScaleInE1ELST_1EEEEEENSA_6LayoutINSB_IJSE_SE_SE_EEENSB_IJNSC_ILi0EEESY_SY_EEEEENSB_IJNSA_10UnderscoreES11_S11_EEEEENS7_6detail26Sm90ImplicitGemmTileTraitsINSA_20SM90_TMA_LOAD_IM2COLENSA_14ComposedLayoutINSA_7SwizzleILi1ELi4ELi3EEENSA_18smem_ptr_flag_bitsILi8EEENSW_INSB_IJNSB_IJNSC_ILi8EEES1C_EEENSB_IJSK_SE_EEENSB_IJSE_NSC_ILi37EEEEEEEEENSB_IJNSB_IJSK_NSC_ILi256EEEEEENSB_IJSE_SY_EEENSB_IJSY_NSC_ILi2048EEEEEEEEEEEEEvEENS15_INSA_23SM90_TMA_LOAD_MULTICASTENS17_IS19_S1B_NSW_INSB_IJNSB_IJS1C_NSC_ILi16EEEEEES1E_S1G_EEENSB_IJS1J_S1K_NSB_IJSY_NSC_ILi4096EEEEEEEEEEEEEvEEEENS_8epilogue10collective6detail29Sm90TmaWarpSpecializedAdapterINS23_15DefaultEpilogueISN_NSB_IJNSB_IJlllEEESE_SY_EEES28_NS22_6thread17LinearCombinationISN_Li1EffLNS29_9ScaleType4KindE0ELNS_15FloatRoundStyleE2ESN_EENS_4gemm15EpilogueDefaultEEEEEvvEEEEvNT_6ParamsE:
	.zero		1536


//--------------------- SYMBOLS --------------------------

	.type		.nv.reservedSmem.offset0,@object
	.size		.nv.reservedSmem.offset0,0x4
